	.headerflags	@"EF_CUDA_TEXMODE_UNIFIED EF_CUDA_64BIT_ADDRESS EF_CUDA_SM86 EF_CUDA_VIRTUAL_SM(EF_CUDA_SM86)"
	.elftype	@"ET_EXEC"


//--------------------- .nv.info                  --------------------------
	.section	.nv.info,"",@"SHT_CUDA_INFO"
	.align	4


	//----- nvinfo : EIATTR_REGCOUNT
	.align		4
        /*0000*/ 	.byte	0x04, 0x2f
        /*0002*/ 	.short	(.L_1 - .L_0)
	.align		4
.L_0:
        /*0004*/ 	.word	index@(triton_mm)
        /*0008*/ 	.word	0x000000ec


	//----- nvinfo : EIATTR_MAX_STACK_SIZE
	.align		4
.L_1:
        /*000c*/ 	.byte	0x04, 0x23
        /*000e*/ 	.short	(.L_3 - .L_2)
	.align		4
.L_2:
        /*0010*/ 	.word	index@(triton_mm)
        /*0014*/ 	.word	0x00000000


	//----- nvinfo : EIATTR_MIN_STACK_SIZE
	.align		4
.L_3:
        /*0018*/ 	.byte	0x04, 0x12
        /*001a*/ 	.short	(.L_5 - .L_4)
	.align		4
.L_4:
        /*001c*/ 	.word	index@(triton_mm)
        /*0020*/ 	.word	0x00000000


	//----- nvinfo : EIATTR_FRAME_SIZE
	.align		4
.L_5:
        /*0024*/ 	.byte	0x04, 0x11
        /*0026*/ 	.short	(.L_7 - .L_6)
	.align		4
.L_6:
        /*0028*/ 	.word	index@(triton_mm)
        /*002c*/ 	.word	0x00000000
.L_7:


//--------------------- .nv.info.triton_mm        --------------------------
	.section	.nv.info.triton_mm,"",@"SHT_CUDA_INFO"
	.align	4


	//----- nvinfo : EIATTR_CUDA_API_VERSION
	.align		4
        /*0000*/ 	.byte	0x04, 0x37
        /*0002*/ 	.short	(.L_9 - .L_8)
.L_8:
        /*0004*/ 	.word	0x0000007b


	//----- nvinfo : EIATTR_SW2861232_WAR
	.align		4
.L_9:
        /*0008*/ 	.byte	0x01, 0x35
	.zero		2


	//----- nvinfo : EIATTR_PARAM_CBANK
	.align		4
        /*000c*/ 	.byte	0x04, 0x0a
        /*000e*/ 	.short	(.L_11 - .L_10)
	.align		4
.L_10:
        /*0010*/ 	.word	index@(.nv.constant0.triton_mm)
        /*0014*/ 	.short	0x0160
        /*0016*/ 	.short	0x001c


	//----- nvinfo : EIATTR_CBANK_PARAM_SIZE
	.align		4
.L_11:
        /*0018*/ 	.byte	0x03, 0x19
        /*001a*/ 	.short	0x001c


	//----- nvinfo : EIATTR_KPARAM_INFO
	.align		4
        /*001c*/ 	.byte	0x04, 0x17
        /*001e*/ 	.short	(.L_13 - .L_12)
.L_12:
        /*0020*/ 	.word	0x00000000
        /*0024*/ 	.short	0x0003
        /*0026*/ 	.short	0x0018
        /*0028*/ 	.byte	0x00, 0xf0, 0x11, 0x00


	//----- nvinfo : EIATTR_KPARAM_INFO
	.align		4
.L_13:
        /*002c*/ 	.byte	0x04, 0x17
        /*002e*/ 	.short	(.L_15 - .L_14)
.L_14:
        /*0030*/ 	.word	0x00000000
        /*0034*/ 	.short	0x0002
        /*0036*/ 	.short	0x0010
        /*0038*/ 	.byte	0x00, 0xf0, 0x21, 0x00


	//----- nvinfo : EIATTR_KPARAM_INFO
	.align		4
.L_15:
        /*003c*/ 	.byte	0x04, 0x17
        /*003e*/ 	.short	(.L_17 - .L_16)
.L_16:
        /*0040*/ 	.word	0x00000000
        /*0044*/ 	.short	0x0001
        /*0046*/ 	.short	0x0008
        /*0048*/ 	.byte	0x00, 0xf0, 0x21, 0x00


	//----- nvinfo : EIATTR_KPARAM_INFO
	.align		4
.L_17:
        /*004c*/ 	.byte	0x04, 0x17
        /*004e*/ 	.short	(.L_19 - .L_18)
.L_18:
        /*0050*/ 	.word	0x00000000
        /*0054*/ 	.short	0x0000
        /*0056*/ 	.short	0x0000
        /*0058*/ 	.byte	0x00, 0xf0, 0x21, 0x00


	//----- nvinfo : EIATTR_MAXREG_COUNT
	.align		4
.L_19:
        /*005c*/ 	.byte	0x03, 0x1b
        /*005e*/ 	.short	0x00ff


	//----- nvinfo : EIATTR_EXIT_INSTR_OFFSETS
	.align		4
        /*0060*/ 	.byte	0x04, 0x1c
        /*0062*/ 	.short	(.L_21 - .L_20)


	//   ....[0]....
.L_20:
        /*0064*/ 	.word	0x00000030


	//   ....[1]....
        /*0068*/ 	.word	0x0000a2c0


	//   ....[2]....
        /*006c*/ 	.word	0x0000a310


	//----- nvinfo : EIATTR_MAX_THREADS
	.align		4
.L_21:
        /*0070*/ 	.byte	0x04, 0x05
        /*0072*/ 	.short	(.L_23 - .L_22)
.L_22:
        /*0074*/ 	.word	0x00000100
        /*0078*/ 	.word	0x00000001
        /*007c*/ 	.word	0x00000001
.L_23:


//--------------------- .nv.rel.action            --------------------------
	.section	.nv.rel.action,"",@"SHT_CUDA_RELOCINFO"
	.align	8
	.sectionentsize	8
        /*0000*/ 	.byte	0x73, 0x00, 0x00, 0x00, 0x00, 0x00, 0x00, 0x00, 0x00, 0x00, 0x00, 0x11, 0x25, 0x00, 0x05, 0x36


//--------------------- .nv.constant0.triton_mm   --------------------------
	.section	.nv.constant0.triton_mm,"a",@progbits
	.align	4
.nv.constant0.triton_mm:
	.zero		380


//--------------------- .text.triton_mm           --------------------------
	.section	.text.triton_mm,"ax",@progbits
	.sectionflags	@"SHF_BARRIERS=1"
	.sectioninfo	@"SHI_REGISTERS=236"
	.align	128
        .global         triton_mm
        .type           triton_mm,@function
        .size           triton_mm,(.L_x_3 - triton_mm)
        .other          triton_mm,@"STO_CUDA_ENTRY STV_DEFAULT"
triton_mm:
.text.triton_mm:
[----:B------:R-:W-:-:S02]  /*0000*/  MOV R1, c[0x0][0x28] ;  /* 0x00000a0000017a02 */ /* 0x000fc40000000f00 */
[----:B------:R-:W-:-:S04]  /*0010*/  MOV R0, c[0x0][0x178] ;  /* 0x00005e0000007a02 */ /* 0x000fc80000000f00 */
[----:B------:R-:W-:-:S13]  /*0020*/  LOP3.LUT P0, RZ, R0, 0x1ffffff, RZ, 0xc0, !PT ;  /* 0x01ffffff00ff7812 */ /* 0x000fda000780c0ff */
[----:B------:R-:W-:Y:S05]  /*0030*/  @!P0 EXIT ;  /* 0x000000000000894d */ /* 0x000fea0003800000 */
[----:B------:R-:W1:Y:S01]  /*0040*/  S2R R9, SR_CTAID.X ;  /* 0x0000000000097919 */ /* 0x000e620000002500 */
[----:B------:R-:W-:Y:S01]  /*0050*/  IADD3 R0, R0, 0x7f, RZ ;  /* 0x0000007f00007810 */ /* 0x000fe20007ffe0ff */
[----:B------:R-:W-:Y:S01]  /*0060*/  ULDC.64 UR4, c[0x0][0x118] ;  /* 0x0000460000047ab9 */ /* 0x000fe20000000a00 */
[----:B------:R-:W-:Y:S01]  /*0070*/  IABS R14, c[0x0][0x178] ;  /* 0x00005e00000e7a13 */ /* 0x000fe20000000000 */
[----:B------:R-:W2:Y:S01]  /*0080*/  S2R R38, SR_TID.X ;  /* 0x0000000000267919 */ /* 0x000ea20000002100 */
[----:B------:R-:W-:Y:S01]  /*0090*/  SHF.R.S32.HI R3, RZ, 0x1f, R0 ;  /* 0x0000001fff037819 */ /* 0x000fe20000011400 */
[----:B------:R-:W-:Y:S01]  /*00a0*/  CS2R R56, SRZ ;  /* 0x0000000000387805 */ /* 0x000fe2000001ff00 */
[----:B------:R-:W-:Y:S01]  /*00b0*/  MOV R39, RZ ;  /* 0x000000ff00277202 */ /* 0x000fe20000000f00 */
[----:B------:R-:W-:Y:S01]  /*00c0*/  CS2R R58, SRZ ;  /* 0x00000000003a7805 */ /* 0x000fe2000001ff00 */
[----:B------:R-:W-:Y:S01]  /*00d0*/  LEA.HI R3, R3, R0, RZ, 0x7 ;  /* 0x0000000003037211 */ /* 0x000fe200078f38ff */
[----:B------:R-:W-:Y:S01]  /*00e0*/  CS2R R64, SRZ ;  /* 0x0000000000407805 */ /* 0x000fe2000001ff00 */
        /* <DEDUP_REMOVED lines=13> */
[----:B-1----:R-:W-:Y:S01]  /*01c0*/  SHF.R.S32.HI R2, RZ, 0x1f, R9 ;  /* 0x0000001fff027819 */ /* 0x002fe20000011409 */
[----:B------:R-:W-:Y:S01]  /*01d0*/  CS2R R80, SRZ ;  /* 0x0000000000507805 */ /* 0x000fe2000001ff00 */
[----:B------:R-:W-:Y:S01]  /*01e0*/  ISETP.GE.AND P2, PT, R9, RZ, PT ;  /* 0x000000ff0900720c */ /* 0x000fe20003f46270 */
[----:B------:R-:W-:Y:S01]  /*01f0*/  CS2R R82, SRZ ;  /* 0x0000000000527805 */ /* 0x000fe2000001ff00 */
[----:B------:R-:W-:Y:S01]  /*0200*/  LEA.HI R2, R2, R9, RZ, 0x3 ;  /* 0x0000000902027211 */ /* 0x000fe200078f18ff */
[----:B------:R-:W-:Y:S01]  /*0210*/  CS2R R92, SRZ ;  /* 0x00000000005c7805 */ /* 0x000fe2000001ff00 */
[----:B--2---:R-:W-:Y:S01]  /*0220*/  SHF.L.U32 R40, R38, 0x2, RZ ;  /* 0x0000000226287819 */ /* 0x004fe200000006ff */
[----:B------:R-:W-:Y:S01]  /*0230*/  CS2R R94, SRZ ;  /* 0x00000000005e7805 */ /* 0x000fe2000001ff00 */
[----:B------:R-:W-:Y:S01]  /*0240*/  LOP3.LUT R0, R2, 0xfffffff8, RZ, 0xc0, !PT ;  /* 0xfffffff802007812 */ /* 0x000fe200078ec0ff */
[----:B------:R-:W-:Y:S01]  /*0250*/  CS2R R104, SRZ ;  /* 0x0000000000687805 */ /* 0x000fe2000001ff00 */
[----:B------:R-:W-:Y:S01]  /*0260*/  CS2R R106, SRZ ;  /* 0x00000000006a7805 */ /* 0x000fe2000001ff00 */
[----:B------:R-:W-:Y:S01]  /*0270*/  CS2R R100, SRZ ;  /* 0x0000000000647805 */ /* 0x000fe2000001ff00 */
[----:B------:R-:W-:Y:S01]  /*0280*/  LEA.HI.SX32 R3, R3, -R0, 0x19 ;  /* 0x8000000003037211 */ /* 0x000fe200078fcaff */
[----:B------:R-:W-:Y:S01]  /*0290*/  CS2R R102, SRZ ;  /* 0x0000000000667805 */ /* 0x000fe2000001ff00 */
[----:B------:R-:W-:Y:S01]  /*02a0*/  CS2R R108, SRZ ;  /* 0x00000000006c7805 */ /* 0x000fe2000001ff00 */
[----:B------:R-:W-:Y:S01]  /*02b0*/  CS2R R110, SRZ ;  /* 0x00000000006e7805 */ /* 0x000fe2000001ff00 */
[----:B------:R-:W-:-:S04]  /*02c0*/  IMNMX R4, R3, 0x8, PT ;  /* 0x0000000803047817 */ /* 0x000fc80003800200 */
[-C--:B------:R-:W-:Y:S02]  /*02d0*/  IABS R11, R4.reuse ;  /* 0x00000004000b7213 */ /* 0x080fe40000000000 */
[----:B------:R-:W-:Y:S02]  /*02e0*/  IABS R8, R4 ;  /* 0x0000000400087213 */ /* 0x000fe40000000000 */
[----:B------:R-:W1:Y:S08]  /*02f0*/  I2F.RP R5, R11 ;  /* 0x0000000b00057306 */ /* 0x000e700000209400 */
[----:B-1----:R-:W1:Y:S02]  /*0300*/  MUFU.RCP R5, R5 ;  /* 0x0000000500057308 */ /* 0x002e640000001000 */
[----:B-1----:R-:W-:-:S02]  /*0310*/  IADD3 R2, R5, 0xffffffe, RZ ;  /* 0x0ffffffe05027810 */ /* 0x002fc40007ffe0ff */
[----:B------:R-:W-:-:S04]  /*0320*/  IADD3 R5, -R0, R9, RZ ;  /* 0x0000000900057210 */ /* 0x000fc80007ffe1ff */
[----:B------:R1:W2:Y:S01]  /*0330*/  F2I.FTZ.U32.TRUNC.NTZ R3, R2 ;  /* 0x0000000200037305 */ /* 0x0002a2000021f000 */
[----:B------:R-:W-:Y:S02]  /*0340*/  IABS R10, R5 ;  /* 0x00000005000a7213 */ /* 0x000fe40000000000 */
[----:B-1----:R-:W-:Y:S02]  /*0350*/  MOV R2, RZ ;  /* 0x000000ff00027202 */ /* 0x002fe40000000f00 */
[----:B--2---:R-:W-:-:S05]  /*0360*/  IADD3 R6, RZ, -R3, RZ ;  /* 0x80000003ff067210 */ /* 0x004fca0007ffe0ff */
[----:B------:R-:W-:Y:S01]  /*0370*/  IMAD R7, R6, R11, RZ ;  /* 0x0000000b06077224 */ /* 0x000fe200078e02ff */
[----:B------:R-:W-:-:S03]  /*0380*/  IABS R6, R9 ;  /* 0x0000000900067213 */ /* 0x000fc60000000000 */
[----:B------:R-:W-:Y:S01]  /*0390*/  IMAD.HI.U32 R3, R3, R7, R2 ;  /* 0x0000000703037227 */ /* 0x000fe200078e0002 */
[----:B------:R-:W-:Y:S02]  /*03a0*/  IADD3 R7, RZ, -R8, RZ ;  /* 0x80000008ff077210 */ /* 0x000fe40007ffe0ff */
[----:B------:R-:W1:Y:S03]  /*03b0*/  I2F.RP R8, R14 ;  /* 0x0000000e00087306 */ /* 0x000e660000209400 */
[----:B------:R-:W-:-:S04]  /*03c0*/  IMAD.HI.U32 R2, R3, R6, RZ ;  /* 0x0000000603027227 */ /* 0x000fc800078e00ff */
[----:B------:R-:W-:Y:S02]  /*03d0*/  IMAD R2, R2, R7, R6 ;  /* 0x0000000702027224 */ /* 0x000fe400078e0206 */
[----:B------:R-:W-:-:S03]  /*03e0*/  IMAD.HI.U32 R6, R3, R10, RZ ;  /* 0x0000000a03067227 */ /* 0x000fc600078e00ff */
[C---:B------:R-:W-:Y:S01]  /*03f0*/  ISETP.GT.U32.AND P0, PT, R11.reuse, R2, PT ;  /* 0x000000020b00720c */ /* 0x040fe20003f04070 */
[----:B------:R-:W-:Y:S01]  /*0400*/  IMAD R7, R6, R7, R10 ;  /* 0x0000000706077224 */ /* 0x000fe200078e020a */
[----:B-1----:R-:W1:Y:S04]  /*0410*/  MUFU.RCP R8, R8 ;  /* 0x0000000800087308 */ /* 0x002e680000001000 */
[----:B------:R-:W-:-:S07]  /*0420*/  ISETP.GT.U32.AND P3, PT, R11, R7, PT ;  /* 0x000000070b00720c */ /* 0x000fce0003f64070 */
[----:B------:R-:W-:-:S04]  /*0430*/  @!P0 IADD3 R2, R2, -R11, RZ ;  /* 0x8000000b02028210 */ /* 0x000fc80007ffe0ff */
[----:B------:R-:W-:Y:S02]  /*0440*/  ISETP.GT.U32.AND P0, PT, R11, R2, PT ;  /* 0x000000020b00720c */ /* 0x000fe40003f04070 */
[-C--:B------:R-:W-:Y:S02]  /*0450*/  @!P3 IADD3 R7, R7, -R11.reuse, RZ ;  /* 0x8000000b0707b210 */ /* 0x080fe40007ffe0ff */
[----:B-1----:R-:W-:Y:S02]  /*0460*/  IADD3 R3, R8, 0xffffffe, RZ ;  /* 0x0ffffffe08037810 */ /* 0x002fe40007ffe0ff */
[----:B------:R-:W-:Y:S02]  /*0470*/  ISETP.GE.U32.AND P1, PT, R7, R11, PT ;  /* 0x0000000b0700720c */ /* 0x000fe40003f26070 */
[-C--:B------:R-:W-:Y:S02]  /*0480*/  LOP3.LUT R7, R5, R4.reuse, RZ, 0x3c, !PT ;  /* 0x0000000405077212 */ /* 0x080fe400078e3cff */
[----:B------:R-:W1:Y:S01]  /*0490*/  F2I.FTZ.U32.TRUNC.NTZ R3, R3 ;  /* 0x0000000300037305 */ /* 0x000e62000021f000 */
[----:B------:R-:W-:-:S02]  /*04a0*/  LOP3.LUT R5, RZ, R4, RZ, 0x33, !PT ;  /* 0x00000004ff057212 */ /* 0x000fc400078e33ff */
[----:B------:R-:W-:Y:S02]  /*04b0*/  @!P0 IADD3 R2, R2, -R11, RZ ;  /* 0x8000000b02028210 */ /* 0x000fe40007ffe0ff */
[----:B------:R-:W-:Y:S02]  /*04c0*/  ISETP.NE.AND P0, PT, R4, RZ, PT ;  /* 0x000000ff0400720c */ /* 0x000fe40003f05270 */
[----:B------:R-:W-:Y:S02]  /*04d0*/  @!P2 IADD3 R2, -R2, RZ, RZ ;  /* 0x000000ff0202a210 */ /* 0x000fe40007ffe1ff */
[----:B------:R-:W-:Y:S02]  /*04e0*/  ISETP.GE.AND P2, PT, R7, RZ, PT ;  /* 0x000000ff0700720c */ /* 0x000fe40003f46270 */
[----:B------:R-:W-:Y:S02]  /*04f0*/  SEL R7, R5, R2, !P0 ;  /* 0x0000000205077207 */ /* 0x000fe40004000000 */
[----:B------:R-:W-:-:S02]  /*0500*/  @!P3 IADD3 R6, R6, 0x1, RZ ;  /* 0x000000010606b810 */ /* 0x000fc40007ffe0ff */
[----:B------:R-:W-:Y:S02]  /*0510*/  SHF.R.U32.HI R2, RZ, 0x3, R38 ;  /* 0x00000003ff027819 */ /* 0x000fe40000011626 */
[----:B------:R-:W-:Y:S02]  /*0520*/  IADD3 R4, R0, R7, RZ ;  /* 0x0000000700047210 */ /* 0x000fe40007ffe0ff */
[----:B------:R-:W-:Y:S02]  /*0530*/  @P1 IADD3 R6, R6, 0x1, RZ ;  /* 0x0000000106061810 */ /* 0x000fe40007ffe0ff */
[----:B------:R-:W-:Y:S02]  /*0540*/  SGXT.U32 R7, R2, 0x5 ;  /* 0x000000050207781a */ /* 0x000fe40000000000 */
[----:B------:R-:W-:Y:S02]  /*0550*/  SHF.L.U32 R4, R4, 0x7, RZ ;  /* 0x0000000704047819 */ /* 0x000fe400000006ff */
[----:B-1----:R-:W-:-:S02]  /*0560*/  IADD3 R9, RZ, -R3, RZ ;  /* 0x80000003ff097210 */ /* 0x002fc40007ffe0ff */
[----:B------:R-:W-:Y:S02]  /*0570*/  @!P2 IADD3 R6, -R6, RZ, RZ ;  /* 0x000000ff0606a210 */ /* 0x000fe40007ffe1ff */
[C---:B------:R-:W-:Y:S01]  /*0580*/  LOP3.LUT R0, R4.reuse, R7, RZ, 0xfc, !PT ;  /* 0x0000000704007212 */ /* 0x040fe200078efcff */
[----:B------:R-:W-:Y:S01]  /*0590*/  IMAD R9, R9, R14, RZ ;  /* 0x0000000e09097224 */ /* 0x000fe200078e02ff */
[----:B------:R-:W-:Y:S02]  /*05a0*/  MOV R2, RZ ;  /* 0x000000ff00027202 */ /* 0x000fe40000000f00 */
[----:B------:R-:W-:Y:S02]  /*05b0*/  SEL R12, R5, R6, !P0 ;  /* 0x00000006050c7207 */ /* 0x000fe40004000000 */
[----:B------:R-:W-:Y:S01]  /*05c0*/  LOP3.LUT R5, R4, 0x20, R7, 0xfe, !PT ;  /* 0x0000002004057812 */ /* 0x000fe200078efe07 */
[----:B------:R-:W-:Y:S01]  /*05d0*/  IMAD.HI.U32 R2, R3, R9, R2 ;  /* 0x0000000903027227 */ /* 0x000fe200078e0002 */
[----:B------:R-:W-:-:S02]  /*05e0*/  ISETP.GE.AND P0, PT, R0, RZ, PT ;  /* 0x000000ff0000720c */ /* 0x000fc40003f06270 */
[----:B------:R-:W-:Y:S02]  /*05f0*/  SHF.R.U32.HI R8, RZ, 0x5, R38 ;  /* 0x00000005ff087819 */ /* 0x000fe40000011626 */
[----:B------:R-:W-:Y:S02]  /*0600*/  IABS R0, R0 ;  /* 0x0000000000007213 */ /* 0x000fe40000000000 */
[----:B------:R-:W-:Y:S02]  /*0610*/  ISETP.GE.AND P3, PT, R5, RZ, PT ;  /* 0x000000ff0500720c */ /* 0x000fe40003f66270 */
[----:B------:R-:W-:Y:S02]  /*0620*/  IABS R9, R5 ;  /* 0x0000000500097213 */ /* 0x000fe40000000000 */
[----:B------:R-:W-:Y:S02]  /*0630*/  SGXT.U32 R3, R8, 0x3 ;  /* 0x000000030803781a */ /* 0x000fe40000000000 */
[----:B------:R-:W-:-:S02]  /*0640*/  MOV R5, R0 ;  /* 0x0000000000057202 */ /* 0x000fc40000000f00 */
[C---:B------:R-:W-:Y:S02]  /*0650*/  LOP3.LUT R0, R4.reuse, R3, RZ, 0xfc, !PT ;  /* 0x0000000304007212 */ /* 0x040fe400078efcff */
[--C-:B------:R-:W-:Y:S01]  /*0660*/  LOP3.LUT R6, R4, 0x40, R7.reuse, 0xfe, !PT ;  /* 0x0000004004067812 */ /* 0x100fe200078efe07 */
[----:B------:R-:W-:Y:S01]  /*0670*/  IMAD.HI.U32 R3, R2, R5, RZ ;  /* 0x0000000502037227 */ /* 0x000fe200078e00ff */
[----:B------:R-:W-:Y:S02]  /*0680*/  LOP3.LUT R8, R4, 0x60, R7, 0xfe, !PT ;  /* 0x0000006004087812 */ /* 0x000fe400078efe07 */
[----:B------:R-:W-:Y:S01]  /*0690*/  IABS R11, R6 ;  /* 0x00000006000b7213 */ /* 0x000fe20000000000 */
[----:B------:R-:W-:Y:S01]  /*06a0*/  IMAD.HI.U32 R4, R2, R9, RZ ;  /* 0x0000000902047227 */ /* 0x000fe200078e00ff */
[----:B------:R-:W-:Y:S02]  /*06b0*/  ISETP.GE.AND P2, PT, R6, RZ, PT ;  /* 0x000000ff0600720c */ /* 0x000fe40003f46270 */
[----:B------:R-:W-:Y:S01]  /*06c0*/  IADD3 R6, -R3, RZ, RZ ;  /* 0x000000ff03067210 */ /* 0x000fe20007ffe1ff */
[----:B------:R-:W-:Y:S01]  /*06d0*/  IMAD.HI.U32 R3, R2, R11, RZ ;  /* 0x0000000b02037227 */ /* 0x000fe200078e00ff */
[----:B------:R-:W-:-:S02]  /*06e0*/  IADD3 R4, -R4, RZ, RZ ;  /* 0x000000ff04047210 */ /* 0x000fc40007ffe1ff */
[----:B------:R-:W-:Y:S01]  /*06f0*/  IABS R13, R8 ;  /* 0x00000008000d7213 */ /* 0x000fe20000000000 */
[----:B------:R-:W-:Y:S01]  /*0700*/  IMAD R5, R14, R6, R5 ;  /* 0x000000060e057224 */ /* 0x000fe200078e0205 */
[----:B------:R-:W-:Y:S01]  /*0710*/  ISETP.GE.AND P1, PT, R8, RZ, PT ;  /* 0x000000ff0800720c */ /* 0x000fe20003f26270 */
[----:B------:R-:W-:Y:S01]  /*0720*/  IMAD R8, R14, R4, R9 ;  /* 0x000000040e087224 */ /* 0x000fe200078e0209 */
[----:B------:R-:W-:Y:S01]  /*0730*/  IADD3 R3, -R3, RZ, RZ ;  /* 0x000000ff03037210 */ /* 0x000fe20007ffe1ff */
[----:B------:R-:W-:Y:S01]  /*0740*/  IMAD.HI.U32 R2, R2, R13, RZ ;  /* 0x0000000d02027227 */ /* 0x000fe200078e00ff */
[C---:B------:R-:W-:Y:S02]  /*0750*/  ISETP.GT.U32.AND P4, PT, R14.reuse, R5, PT ;  /* 0x000000050e00720c */ /* 0x040fe40003f84070 */
[C---:B------:R-:W-:Y:S01]  /*0760*/  ISETP.GT.U32.AND P6, PT, R14.reuse, R8, PT ;  /* 0x000000080e00720c */ /* 0x040fe20003fc4070 */
[----:B------:R-:W-:Y:S01]  /*0770*/  IMAD R9, R14, R3, R11 ;  /* 0x000000030e097224 */ /* 0x000fe200078e020b */
[----:B------:R-:W-:-:S02]  /*0780*/  IADD3 R10, -R2, RZ, RZ ;  /* 0x000000ff020a7210 */ /* 0x000fc40007ffe1ff */
[----:B------:R-:W-:Y:S02]  /*0790*/  LOP3.LUT R4, R40, 0x1c, RZ, 0xc0, !PT ;  /* 0x0000001c28047812 */ /* 0x000fe400078ec0ff */
[----:B------:R-:W-:Y:S01]  /*07a0*/  SHF.L.U32 R20, R12, 0x7, RZ ;  /* 0x000000070c147819 */ /* 0x000fe200000006ff */
[----:B------:R-:W-:Y:S01]  /*07b0*/  IMAD R10, R14, R10, R13 ;  /* 0x0000000a0e0a7224 */ /* 0x000fe200078e020d */
[----:B------:R-:W-:Y:S02]  /*07c0*/  SHF.R.S32.HI R6, RZ, 0x18, R12 ;  /* 0x00000018ff067819 */ /* 0x000fe4000001140c */
[----:B------:R-:W-:Y:S02]  /*07d0*/  SHF.L.U32 R22, R4, 0x2, RZ ;  /* 0x0000000204167819 */ /* 0x000fe400000006ff */
[----:B------:R-:W-:Y:S02]  /*07e0*/  @!P4 IADD3 R5, R5, -R14, RZ ;  /* 0x8000000e0505c210 */ /* 0x000fe40007ffe0ff */
[----:B------:R-:W-:-:S02]  /*07f0*/  ISETP.GT.U32.AND P4, PT, R14, R9, PT ;  /* 0x000000090e00720c */ /* 0x000fc40003f84070 */
[----:B------:R-:W-:Y:S02]  /*0800*/  ISETP.GT.U32.AND P5, PT, R14, R10, PT ;  /* 0x0000000a0e00720c */ /* 0x000fe40003fa4070 */
[----:B------:R-:W-:Y:S02]  /*0810*/  @!P6 IADD3 R8, R8, -R14, RZ ;  /* 0x8000000e0808e210 */ /* 0x000fe40007ffe0ff */
[----:B------:R-:W-:Y:S02]  /*0820*/  ISETP.GT.U32.AND P6, PT, R14, R5, PT ;  /* 0x000000050e00720c */ /* 0x000fe40003fc4070 */
[C---:B------:R-:W-:Y:S02]  /*0830*/  LOP3.LUT R2, R7.reuse, 0x20, RZ, 0xfc, !PT ;  /* 0x0000002007027812 */ /* 0x040fe400078efcff */
[C---:B------:R-:W-:Y:S02]  /*0840*/  LOP3.LUT R3, R7.reuse, 0x40, RZ, 0xfc, !PT ;  /* 0x0000004007037812 */ /* 0x040fe400078efcff */
[----:B------:R-:W-:-:S02]  /*0850*/  LOP3.LUT R21, R7, 0x60, RZ, 0xfc, !PT ;  /* 0x0000006007157812 */ /* 0x000fc400078efcff */
[-C--:B------:R-:W-:Y:S02]  /*0860*/  @!P4 IADD3 R9, R9, -R14.reuse, RZ ;  /* 0x8000000e0909c210 */ /* 0x080fe40007ffe0ff */
[----:B------:R-:W-:Y:S02]  /*0870*/  @!P5 IADD3 R10, R10, -R14, RZ ;  /* 0x8000000e0a0ad210 */ /* 0x000fe40007ffe0ff */
[----:B------:R-:W-:Y:S02]  /*0880*/  ISETP.GT.U32.AND P4, PT, R14, R8, PT ;  /* 0x000000080e00720c */ /* 0x000fe40003f84070 */
[----:B------:R-:W-:Y:S02]  /*0890*/  SGXT R6, R6, 0x1 ;  /* 0x000000010606781a */ /* 0x000fe40000000200 */
[C---:B------:R-:W-:Y:S02]  /*08a0*/  LOP3.LUT R13, R20.reuse, R7, RZ, 0xfc, !PT ;  /* 0x00000007140d7212 */ /* 0x040fe400078efcff */
[----:B------:R-:W-:-:S02]  /*08b0*/  LOP3.LUT R15, R20, 0x20, R7, 0xfe, !PT ;  /* 0x00000020140f7812 */ /* 0x000fc400078efe07 */
[C-C-:B------:R-:W-:Y:S02]  /*08c0*/  LOP3.LUT R17, R20.reuse, 0x40, R7.reuse, 0xfe, !PT ;  /* 0x0000004014117812 */ /* 0x140fe400078efe07 */
[----:B------:R-:W-:Y:S02]  /*08d0*/  @!P6 IADD3 R5, R5, -R14, RZ ;  /* 0x8000000e0505e210 */ /* 0x000fe40007ffe0ff */
[----:B------:R-:W-:Y:S02]  /*08e0*/  LOP3.LUT R19, R20, 0x60, R7, 0xfe, !PT ;  /* 0x0000006014137812 */ /* 0x000fe400078efe07 */
[C---:B------:R-:W-:Y:S02]  /*08f0*/  ISETP.GT.U32.AND P5, PT, R14.reuse, R9, PT ;  /* 0x000000090e00720c */ /* 0x040fe40003fa4070 */
[----:B------:R-:W-:Y:S02]  /*0900*/  ISETP.GT.U32.AND P6, PT, R14, R10, PT ;  /* 0x0000000a0e00720c */ /* 0x000fe40003fc4070 */
[----:B------:R-:W-:-:S02]  /*0910*/  LEA R2, R2, R22, 0x7 ;  /* 0x0000001602027211 */ /* 0x000fc400078e38ff */
[-C--:B------:R-:W-:Y:S02]  /*0920*/  LEA R3, R3, R22.reuse, 0x7 ;  /* 0x0000001603037211 */ /* 0x080fe400078e38ff */
[-C--:B------:R-:W-:Y:S02]  /*0930*/  LEA R21, R21, R22.reuse, 0x7 ;  /* 0x0000001615157211 */ /* 0x080fe400078e38ff */
[----:B------:R-:W-:Y:S02]  /*0940*/  LEA R22, R7, R22, 0x7 ;  /* 0x0000001607167211 */ /* 0x000fe400078e38ff */
[C---:B------:R-:W-:Y:S02]  /*0950*/  LEA.HI R7, R6.reuse, R13, RZ, 0x7 ;  /* 0x0000000d06077211 */ /* 0x040fe400078f38ff */
[C---:B------:R-:W-:Y:S02]  /*0960*/  LEA.HI R11, R6.reuse, R15, RZ, 0x7 ;  /* 0x0000000f060b7211 */ /* 0x040fe400078f38ff */
[----:B------:R-:W-:-:S02]  /*0970*/  LEA.HI R12, R6, R17, RZ, 0x7 ;  /* 0x00000011060c7211 */ /* 0x000fc400078f38ff */
[----:B------:R-:W-:Y:S02]  /*0980*/  LEA.HI R6, R6, R19, RZ, 0x7 ;  /* 0x0000001306067211 */ /* 0x000fe400078f38ff */
[----:B------:R-:W-:Y:S02]  /*0990*/  LOP3.LUT R11, R11, 0xffff80, RZ, 0xc0, !PT ;  /* 0x00ffff800b0b7812 */ /* 0x000fe400078ec0ff */
[----:B------:R-:W-:Y:S02]  /*09a0*/  LOP3.LUT R6, R6, 0xffff80, RZ, 0xc0, !PT ;  /* 0x00ffff8006067812 */ /* 0x000fe400078ec0ff */
[----:B------:R-:W-:Y:S02]  /*09b0*/  @!P4 IADD3 R8, R8, -R14, RZ ;  /* 0x8000000e0808c210 */ /* 0x000fe40007ffe0ff */
[----:B------:R-:W-:Y:S02]  /*09c0*/  LOP3.LUT R7, R7, 0xffff80, RZ, 0xc0, !PT ;  /* 0x00ffff8007077812 */ /* 0x000fe400078ec0ff */
[----:B------:R-:W-:-:S02]  /*09d0*/  IADD3 R11, R15, -R11, RZ ;  /* 0x8000000b0f0b7210 */ /* 0x000fc40007ffe0ff */
[----:B------:R-:W-:Y:S02]  /*09e0*/  LOP3.LUT R12, R12, 0xffff80, RZ, 0xc0, !PT ;  /* 0x00ffff800c0c7812 */ /* 0x000fe400078ec0ff */
[----:B------:R-:W-:Y:S02]  /*09f0*/  IADD3 R15, R19, -R6, RZ ;  /* 0x80000006130f7210 */ /* 0x000fe40007ffe0ff */
[-C--:B------:R-:W-:Y:S02]  /*0a00*/  @!P5 IADD3 R9, R9, -R14.reuse, RZ ;  /* 0x8000000e0909d210 */ /* 0x080fe40007ffe0ff */
[----:B------:R-:W-:Y:S02]  /*0a10*/  @!P6 IADD3 R10, R10, -R14, RZ ;  /* 0x8000000e0a0ae210 */ /* 0x000fe40007ffe0ff */
[----:B------:R-:W-:Y:S02]  /*0a20*/  ISETP.NE.AND P4, PT, RZ, c[0x0][0x178], PT ;  /* 0x00005e00ff007a0c */ /* 0x000fe40003f85270 */
[----:B------:R-:W-:-:S02]  /*0a30*/  LOP3.LUT R6, RZ, c[0x0][0x178], RZ, 0x33, !PT ;  /* 0x00005e00ff067a12 */ /* 0x000fc400078e33ff */
[----:B------:R-:W-:Y:S02]  /*0a40*/  @!P0 IADD3 R5, -R5, RZ, RZ ;  /* 0x000000ff05058210 */ /* 0x000fe40007ffe1ff */
[----:B------:R-:W-:Y:S02]  /*0a50*/  @!P3 IADD3 R8, -R8, RZ, RZ ;  /* 0x000000ff0808b210 */ /* 0x000fe40007ffe1ff */
[----:B------:R-:W-:Y:S02]  /*0a60*/  IADD3 R7, R13, -R7, RZ ;  /* 0x800000070d077210 */ /* 0x000fe40007ffe0ff */
[----:B------:R-:W-:Y:S02]  /*0a70*/  IADD3 R13, R17, -R12, RZ ;  /* 0x8000000c110d7210 */ /* 0x000fe40007ffe0ff */
[----:B------:R-:W-:Y:S02]  /*0a80*/  @!P2 IADD3 R9, -R9, RZ, RZ ;  /* 0x000000ff0909a210 */ /* 0x000fe40007ffe1ff */
[----:B------:R-:W-:-:S02]  /*0a90*/  @!P1 IADD3 R10, -R10, RZ, RZ ;  /* 0x000000ff0a0a9210 */ /* 0x000fc40007ffe1ff */
[C---:B------:R-:W-:Y:S02]  /*0aa0*/  SEL R17, R6.reuse, R5, !P4 ;  /* 0x0000000506117207 */ /* 0x040fe40006000000 */
[C---:B------:R-:W-:Y:S02]  /*0ab0*/  SEL R23, R6.reuse, R8, !P4 ;  /* 0x0000000806177207 */ /* 0x040fe40006000000 */
[C---:B------:R-:W-:Y:S02]  /*0ac0*/  SEL R9, R6.reuse, R9, !P4 ;  /* 0x0000000906097207 */ /* 0x040fe40006000000 */
[----:B------:R-:W-:Y:S02]  /*0ad0*/  SEL R5, R6, R10, !P4 ;  /* 0x0000000a06057207 */ /* 0x000fe40006000000 */
[----:B------:R-:W-:Y:S02]  /*0ae0*/  MOV R19, 0x4 ;  /* 0x0000000400137802 */ /* 0x000fe40000000f00 */
[----:B------:R-:W-:-:S02]  /*0af0*/  LEA R8, R17, R4, 0x8 ;  /* 0x0000000411087211 */ /* 0x000fc400078e40ff */
[-C--:B------:R-:W-:Y:S02]  /*0b00*/  LEA R6, R23, R4.reuse, 0x8 ;  /* 0x0000000417067211 */ /* 0x080fe400078e40ff */
[-C--:B------:R-:W-:Y:S02]  /*0b10*/  LEA R12, R7, R4.reuse, 0x8 ;  /* 0x00000004070c7211 */ /* 0x080fe400078e40ff */
[-C--:B------:R-:W-:Y:S01]  /*0b20*/  LEA R14, R11, R4.reuse, 0x8 ;  /* 0x000000040b0e7211 */ /* 0x080fe200078e40ff */
[-C--:B------:R-:W-:Y:S01]  /*0b30*/  IMAD.WIDE R6, R6, R19.reuse, c[0x0][0x160] ;  /* 0x0000580006067625 */ /* 0x080fe200078e0213 */
[-C--:B------:R-:W-:Y:S02]  /*0b40*/  LEA R16, R13, R4.reuse, 0x8 ;  /* 0x000000040d107211 */ /* 0x080fe400078e40ff */
[-C--:B------:R-:W-:Y:S01]  /*0b50*/  LEA R17, R15, R4.reuse, 0x8 ;  /* 0x000000040f117211 */ /* 0x080fe200078e40ff */
[----:B------:R-:W-:Y:S01]  /*0b60*/  IMAD.WIDE R12, R12, R19, c[0x0][0x168] ;  /* 0x00005a000c0c7625 */ /* 0x000fe200078e0213 */
[----:B------:R-:W-:-:S02]  /*0b70*/  LEA R9, R9, R4, 0x8 ;  /* 0x0000000409097211 */ /* 0x000fc400078e40ff */
[----:B------:R-:W-:Y:S01]  /*0b80*/  LEA R10, R5, R4, 0x8 ;  /* 0x00000004050a7211 */ /* 0x000fe200078e40ff */
[-C--:B------:R-:W-:Y:S01]  /*0b90*/  IMAD.WIDE R4, R8, R19.reuse, c[0x0][0x160] ;  /* 0x0000580008047625 */ /* 0x080fe200078e0213 */
[----:B------:R-:W-:Y:S02]  /*0ba0*/  IADD3 R42, P0, R6, 0x80, RZ ;  /* 0x00000080062a7810 */ /* 0x000fe40007f1e0ff */
[----:B------:R-:W-:Y:S01]  /*0bb0*/  SHF.L.U32 R38, R38, 0x4, RZ ;  /* 0x0000000426267819 */ /* 0x000fe200000006ff */
[----:B------:R-:W-:Y:S01]  /*0bc0*/  IMAD.WIDE R8, R9, R19, c[0x0][0x160] ;  /* 0x0000580009087625 */ /* 0x000fe200078e0213 */
[----:B------:R-:W-:Y:S01]  /*0bd0*/  IADD3 R23, P2, R4, 0x80, RZ ;  /* 0x0000008004177810 */ /* 0x000fe20007f5e0ff */
[----:B------:R1:W-:Y:S01]  /*0be0*/  LDGSTS.E.BYPASS.128 [R22], [R4.64] ;  /* 0x0000000004167fae */ /* 0x0003e2000b901c44 */
[----:B------:R-:W-:Y:S01]  /*0bf0*/  IADD3.X R24, RZ, R7, RZ, P0, !PT ;  /* 0x00000007ff187210 */ /* 0x000fe200007fe4ff */
[----:B------:R-:W-:Y:S01]  /*0c00*/  IMAD.WIDE R10, R10, R19, c[0x0][0x160] ;  /* 0x000058000a0a7625 */ /* 0x000fe200078e0213 */
[----:B------:R-:W-:Y:S01]  /*0c10*/  IADD3.X R26, RZ, R5, RZ, P2, !PT ;  /* 0x00000005ff1a7210 */ /* 0x000fe200017fe4ff */
[----:B------:R2:W-:Y:S01]  /*0c20*/  LDGSTS.E.BYPASS.128 [R2], [R6.64] ;  /* 0x0000000006027fae */ /* 0x0005e2000b901c44 */
[----:B------:R-:W-:Y:S01]  /*0c30*/  IADD3 R25, P1, R8, 0x80, RZ ;  /* 0x0000008008197810 */ /* 0x000fe20007f3e0ff */
[----:B------:R-:W-:Y:S01]  /*0c40*/  IMAD.WIDE R14, R14, R19, c[0x0][0x168] ;  /* 0x00005a000e0e7625 */ /* 0x000fe200078e0213 */
[----:B------:R-:W-:Y:S01]  /*0c50*/  IADD3 R27, P0, R10, 0x80, RZ ;  /* 0x000000800a1b7810 */ /* 0x000fe20007f1e0ff */
[----:B------:R3:W-:Y:S01]  /*0c60*/  LDGSTS.E.BYPASS.128 [R3], [R8.64] ;  /* 0x0000000008037fae */ /* 0x0007e2000b901c44 */
[----:B------:R-:W-:-:S02]  /*0c70*/  IADD3.X R28, RZ, R9, RZ, P1, !PT ;  /* 0x00000009ff1c7210 */ /* 0x000fc40000ffe4ff */
[----:B------:R-:W-:Y:S01]  /*0c80*/  IADD3.X R29, RZ, R11, RZ, P0, !PT ;  /* 0x0000000bff1d7210 */ /* 0x000fe200007fe4ff */
[-C--:B-1----:R-:W-:Y:S01]  /*0c90*/  IMAD.WIDE R4, R16, R19.reuse, c[0x0][0x168] ;  /* 0x00005a0010047625 */ /* 0x082fe200078e0213 */
[----:B------:R3:W-:Y:S01]  /*0ca0*/  LDGSTS.E.BYPASS.128 [R21], [R10.64] ;  /* 0x000000000a157fae */ /* 0x0007e2000b901c44 */
[----:B------:R-:W-:Y:S02]  /*0cb0*/  IADD3 R30, P0, R12, 0x80, RZ ;  /* 0x000000800c1e7810 */ /* 0x000fe40007f1e0ff */
[----:B--2---:R-:W-:Y:S01]  /*0cc0*/  IMAD.WIDE R6, R17, R19, c[0x0][0x168] ;  /* 0x00005a0011067625 */ /* 0x004fe200078e0213 */
[----:B------:R-:W0:Y:S01]  /*0cd0*/  LDGDEPBAR ;  /* 0x00000000000079af */ /* 0x000e220000000000 */
[----:B------:R-:W-:Y:S01]  /*0ce0*/  IADD3.X R32, RZ, R13, RZ, P0, !PT ;  /* 0x0000000dff207210 */ /* 0x000fe200007fe4ff */
[----:B------:R-:W-:Y:S01]  /*0cf0*/  CS2R R16, SRZ ;  /* 0x0000000000107805 */ /* 0x000fe2000001ff00 */
[----:B------:R-:W-:Y:S01]  /*0d00*/  IADD3 R31, P2, R14, 0x80, RZ ;  /* 0x000000800e1f7810 */ /* 0x000fe20007f5e0ff */
[----:B------:R1:W-:Y:S01]  /*0d10*/  LDGSTS.E.BYPASS.128 [R22+0x4000], [R12.64] ;  /* 0x040000000c167fae */ /* 0x0003e2000b901c44 */
[----:B------:R-:W-:Y:S01]  /*0d20*/  IADD3 R33, P1, R4, 0x80, RZ ;  /* 0x0000008004217810 */ /* 0x000fe20007f3e0ff */
[----:B------:R-:W-:Y:S01]  /*0d30*/  CS2R R18, SRZ ;  /* 0x0000000000127805 */ /* 0x000fe2000001ff00 */
[----:B------:R-:W-:Y:S01]  /*0d40*/  IADD3 R34, P0, R6, 0x80, RZ ;  /* 0x0000008006227810 */ /* 0x000fe20007f1e0ff */
[----:B------:R2:W-:Y:S01]  /*0d50*/  LDGSTS.E.BYPASS.128 [R2+0x4000], [R14.64] ;  /* 0x040000000e027fae */ /* 0x0005e2000b901c44 */
[----:B------:R-:W-:-:S02]  /*0d60*/  IADD3.X R35, RZ, R15, RZ, P2, !PT ;  /* 0x0000000fff237210 */ /* 0x000fc400017fe4ff */
[----:B------:R-:W-:Y:S01]  /*0d70*/  IADD3.X R36, RZ, R5, RZ, P1, !PT ;  /* 0x00000005ff247210 */ /* 0x000fe20000ffe4ff */
[----:B------:R4:W-:Y:S01]  /*0d80*/  LDGSTS.E.BYPASS.128 [R3+0x4000], [R4.64] ;  /* 0x0400000004037fae */ /* 0x0009e2000b901c44 */
[----:B------:R-:W-:Y:S02]  /*0d90*/  IADD3.X R37, RZ, R7, RZ, P0, !PT ;  /* 0x00000007ff257210 */ /* 0x000fe400007fe4ff */
[----:B------:R-:W-:Y:S01]  /*0da0*/  LOP3.LUT R40, R40, 0x7c, RZ, 0xc0, !PT ;  /* 0x0000007c28287812 */ /* 0x000fe200078ec0ff */
[----:B------:R3:W-:Y:S01]  /*0db0*/  LDGSTS.E.BYPASS.128 [R21+0x4000], [R6.64] ;  /* 0x0400000006157fae */ /* 0x0007e2000b901c44 */
[----:B-1----:R-:W-:Y:S01]  /*0dc0*/  CS2R R12, SRZ ;  /* 0x00000000000c7805 */ /* 0x002fe2000001ff00 */
[----:B------:R-:W-:Y:S01]  /*0dd0*/  LOP3.LUT R38, R38, 0x3e00, RZ, 0xc0, !PT ;  /* 0x00003e0026267812 */ /* 0x000fe200078ec0ff */
[----:B------:R-:W-:Y:S01]  /*0de0*/  UMOV UR4, URZ ;  /* 0x0000003f00047c82 */ /* 0x000fe20008000000 */
[----:B------:R-:W0:Y:S01]  /*0df0*/  LDGDEPBAR ;  /* 0x00000000000079af */ /* 0x000e220000000000 */
[----:B--2---:R-:W-:Y:S01]  /*0e00*/  CS2R R14, SRZ ;  /* 0x00000000000e7805 */ /* 0x004fe2000001ff00 */
[----:B------:R-:W-:Y:S01]  /*0e10*/  UMOV UR5, URZ ;  /* 0x0000003f00057c82 */ /* 0x000fe20008000000 */
[----:B----4-:R-:W-:Y:S01]  /*0e20*/  CS2R R4, SRZ ;  /* 0x0000000000047805 */ /* 0x010fe2000001ff00 */
[----:B---3--:R-:W-:Y:S01]  /*0e30*/  CS2R R6, SRZ ;  /* 0x0000000000067805 */ /* 0x008fe2000001ff00 */
[----:B------:R-:W-:-:S04]  /*0e40*/  DEPBAR.LE SB0, 0x0 ;  /* 0x000080000000791a */ /* 0x000fc80000000000 */
[----:B------:R-:W-:Y:S06]  /*0e50*/  BAR.SYNC 0x0 ;  /* 0x0000000000007b1d */ /* 0x000fec0000000000 */
.L_x_1:
[----:B------:R-:W-:Y:S01]  /*0e60*/  LEA R41, R40, 0x4000, 0x7 ;  /* 0x0000400028297811 */ /* 0x000fe200078e38ff */
[----:B------:R-:W-:Y:S01]  /*0e70*/  LDS.128 R96, [R38] ;  /* 0x0000000026607984 */ /* 0x000fe20000000c00 */
[----:B------:R-:W-:Y:S01]  /*0e80*/  ISETP.GE.U32.AND P0, PT, R39, 0xe0, PT ;  /* 0x000000e02700780c */ /* 0x000fe20003f06070 */
[----:B------:R-:W-:Y:S01]  /*0e90*/  ULDC.64 UR6, c[0x0][0x118] ;  /* 0x0000460000067ab9 */ /* 0x000fe20000000a00 */
[----:B------:R-:W-:Y:S01]  /*0ea0*/  IADD3 R116, P2, R42, UR4, RZ ;  /* 0x000000042a747c10 */ /* 0x000fe2000ff5e0ff */
[----:B------:R-:W1:Y:S01]  /*0eb0*/  LDS.128 R48, [R41+0x80] ;  /* 0x0000800029307984 */ /* 0x000e620000000c00 */
[----:B------:R-:W-:Y:S02]  /*0ec0*/  IADD3 R126, P3, R33, UR4, RZ ;  /* 0x00000004217e7c10 */ /* 0x000fe4000ff7e0ff */
[----:B------:R-:W-:Y:S01]  /*0ed0*/  IADD3 R39, R39, 0x20, RZ ;  /* 0x0000002027277810 */ /* 0x000fe20007ffe0ff */
[----:B------:R-:W2:Y:S04]  /*0ee0*/  LDS.128 R44, [R41] ;  /* 0x00000000292c7984 */ /* 0x000ea80000000c00 */
[----:B------:R-:W3:Y:S04]  /*0ef0*/  LDS.128 R52, [R41+0x100] ;  /* 0x0001000029347984 */ /* 0x000ee80000000c00 */
[----:B------:R-:W4:Y:S04]  /*0f00*/  LDS.128 R8, [R41+0x180] ;  /* 0x0001800029087984 */ /* 0x000f280000000c00 */
[----:B------:R-:W4:Y:S04]  /*0f10*/  LDS.128 R140, [R38+0x80] ;  /* 0x00008000268c7984 */ /* 0x000f280000000c00 */
[----:B------:R-:W4:Y:S01]  /*0f20*/  LDS.128 R128, [R38+0x100] ;  /* 0x0001000026807984 */ /* 0x000f220000000c00 */
[C---:B-1----:R-:W-:Y:S01]  /*0f30*/  FFMA R112, R96.reuse, R48, R109 ;  /* 0x0000003060707223 */ /* 0x042fe2000000006d */
[----:B--2---:R-:W-:-:S03]  /*0f40*/  FFMA R108, R96, R44, R108 ;  /* 0x0000002c606c7223 */ /* 0x004fc6000000006c */
[C---:B------:R-:W-:Y:S02]  /*0f50*/  FFMA R43, R97.reuse, R49, R112 ;  /* 0x00000031612b7223 */ /* 0x040fe40000000070 */
[----:B------:R-:W1:Y:S01]  /*0f60*/  LDS.128 R112, [R38+0x180] ;  /* 0x0001800026707984 */ /* 0x000e620000000c00 */
[C---:B---3--:R-:W-:Y:S01]  /*0f70*/  FFMA R110, R96.reuse, R52, R110 ;  /* 0x00000034606e7223 */ /* 0x048fe2000000006e */
[C---:B------:R-:W-:Y:S01]  /*0f80*/  FFMA R109, R97.reuse, R45, R108 ;  /* 0x0000002d616d7223 */ /* 0x040fe2000000006c */
[----:B----4-:R-:W-:Y:S02]  /*0f90*/  FFMA R96, R96, R8, R111 ;  /* 0x0000000860607223 */ /* 0x010fe4000000006f */
[C---:B------:R-:W-:Y:S01]  /*0fa0*/  FFMA R111, R97.reuse, R53, R110 ;  /* 0x00000035616f7223 */ /* 0x040fe2000000006e */
[C---:B------:R-:W-:Y:S01]  /*0fb0*/  FFMA R108, R98.reuse, R46, R109 ;  /* 0x0000002e626c7223 */ /* 0x040fe2000000006d */
[C---:B------:R-:W-:Y:S01]  /*0fc0*/  FFMA R110, R98.reuse, R50, R43 ;  /* 0x00000032626e7223 */ /* 0x040fe2000000002b */
[----:B------:R-:W-:Y:S01]  /*0fd0*/  FFMA R97, R97, R9, R96 ;  /* 0x0000000961617223 */ /* 0x000fe20000000060 */
[----:B------:R-:W-:Y:S01]  /*0fe0*/  FFMA R96, R98, R54, R111 ;  /* 0x0000003662607223 */ /* 0x000fe2000000006f */
[C---:B------:R-:W-:Y:S01]  /*0ff0*/  FFMA R100, R140.reuse, R44, R100 ;  /* 0x0000002c8c647223 */ /* 0x040fe20000000064 */
[----:B------:R-:W-:Y:S01]  /*1000*/  FFMA R102, R140, R52, R102 ;  /* 0x000000348c667223 */ /* 0x000fe20000000066 */
[----:B------:R-:W-:Y:S01]  /*1010*/  FFMA R98, R98, R10, R97 ;  /* 0x0000000a62627223 */ /* 0x000fe20000000061 */
[C---:B------:R-:W-:Y:S01]  /*1020*/  FFMA R153, R99.reuse, R55, R96 ;  /* 0x0000003763997223 */ /* 0x040fe20000000060 */
[C---:B------:R-:W-:Y:S01]  /*1030*/  FFMA R109, R99.reuse, R47, R108 ;  /* 0x0000002f636d7223 */ /* 0x040fe2000000006c */
[C---:B------:R-:W-:Y:S01]  /*1040*/  FFMA R151, R99.reuse, R51, R110 ;  /* 0x0000003363977223 */ /* 0x040fe2000000006e */
[----:B------:R-:W-:Y:S01]  /*1050*/  FFMA R157, R99, R11, R98 ;  /* 0x0000000b639d7223 */ /* 0x000fe20000000062 */
[C---:B------:R-:W-:Y:S01]  /*1060*/  FFMA R96, R140.reuse, R48, R101 ;  /* 0x000000308c607223 */ /* 0x040fe20000000065 */
[----:B------:R-:W-:Y:S01]  /*1070*/  FFMA R140, R140, R8, R103 ;  /* 0x000000088c8c7223 */ /* 0x000fe20000000067 */
[C---:B------:R-:W-:Y:S01]  /*1080*/  FFMA R97, R141.reuse, R45, R100 ;  /* 0x0000002d8d617223 */ /* 0x040fe20000000064 */
[C---:B------:R-:W-:Y:S01]  /*1090*/  FFMA R99, R141.reuse, R53, R102 ;  /* 0x000000358d637223 */ /* 0x040fe20000000066 */
[----:B------:R-:W-:Y:S01]  /*10a0*/  FFMA R43, R141, R49, R96 ;  /* 0x000000318d2b7223 */ /* 0x000fe20000000060 */
[----:B------:R-:W2:Y:S01]  /*10b0*/  LDS.128 R100, [R38+0x1000] ;  /* 0x0010000026647984 */ /* 0x000ea20000000c00 */
[C---:B------:R-:W-:Y:S01]  /*10c0*/  FFMA R98, R142.reuse, R46, R97 ;  /* 0x0000002e8e627223 */ /* 0x040fe20000000061 */
[C---:B------:R-:W-:Y:S01]  /*10d0*/  FFMA R96, R142.reuse, R54, R99 ;  /* 0x000000368e607223 */ /* 0x040fe20000000063 */
[----:B------:R-:W-:Y:S01]  /*10e0*/  FFMA R108, R142, R50, R43 ;  /* 0x000000328e6c7223 */ /* 0x000fe2000000002b */
        /* <DEDUP_REMOVED lines=9> */
[----:B------:R-:W3:Y:S01]  /*1180*/  LDS.128 R96, [R38+0x1080] ;  /* 0x0010800026607984 */ /* 0x000ee20000000c00 */
[C---:B------:R-:W-:Y:S01]  /*1190*/  FFMA R104, R130.reuse, R54, R107 ;  /* 0x0000003682687223 */ /* 0x040fe2000000006b */
[----:B------:R-:W-:Y:S01]  /*11a0*/  FFMA R117, R143, R51, R108 ;  /* 0x000000338f757223 */ /* 0x000fe2000000006c */
[----:B------:R-:W-:Y:S01]  /*11b0*/  FFMA R106, R130, R46, R105 ;  /* 0x0000002e826a7223 */ /* 0x000fe20000000069 */
[C---:B-1----:R-:W-:Y:S01]  /*11c0*/  FFMA R92, R112.reuse, R44, R92 ;  /* 0x0000002c705c7223 */ /* 0x042fe2000000005c */
[C---:B------:R-:W-:Y:S01]  /*11d0*/  FFMA R94, R112.reuse, R52, R94 ;  /* 0x00000034705e7223 */ /* 0x040fe2000000005e */
[----:B------:R-:W-:Y:S01]  /*11e0*/  FFMA R127, R131, R55, R104 ;  /* 0x00000037837f7223 */ /* 0x000fe20000000068 */
[C---:B------:R-:W-:Y:S01]  /*11f0*/  FFMA R104, R112.reuse, R48, R93 ;  /* 0x0000003070687223 */ /* 0x040fe2000000005d */
[----:B------:R-:W-:Y:S01]  /*1200*/  FFMA R112, R112, R8, R95 ;  /* 0x0000000870707223 */ /* 0x000fe2000000005f */
[C---:B------:R-:W-:Y:S01]  /*1210*/  FFMA R105, R113.reuse, R45, R92 ;  /* 0x0000002d71697223 */ /* 0x040fe2000000005c */
[----:B------:R-:W-:Y:S01]  /*1220*/  FFMA R107, R113, R53, R94 ;  /* 0x00000035716b7223 */ /* 0x000fe2000000005e */
[----:B------:R-:W-:Y:S01]  /*1230*/  FFMA R108, R130, R50, R43 ;  /* 0x00000032826c7223 */ /* 0x000fe2000000002b */
[----:B------:R-:W1:Y:S01]  /*1240*/  LDS.128 R92, [R38+0x1100] ;  /* 0x00110000265c7984 */ /* 0x000e620000000c00 */
[----:B------:R-:W-:Y:S01]  /*1250*/  FFMA R129, R129, R9, R128 ;  /* 0x0000000981817223 */ /* 0x000fe20000000080 */
[----:B------:R-:W-:Y:S01]  /*1260*/  FFMA R43, R113, R49, R104 ;  /* 0x00000031712b7223 */ /* 0x000fe20000000068 */
[----:B------:R-:W-:Y:S01]  /*1270*/  FFMA R104, R114, R54, R107 ;  /* 0x0000003672687223 */ /* 0x000fe2000000006b */
[----:B------:R-:W-:Y:S01]  /*1280*/  FFMA R125, R131, R47, R106 ;  /* 0x0000002f837d7223 */ /* 0x000fe2000000006a */
[----:B------:R-:W-:Y:S01]  /*1290*/  FFMA R130, R130, R10, R129 ;  /* 0x0000000a82827223 */ /* 0x000fe20000000081 */
[C---:B------:R-:W-:Y:S01]  /*12a0*/  FFMA R106, R114.reuse, R46, R105 ;  /* 0x0000002e726a7223 */ /* 0x040fe20000000069 */
[----:B------:R-:W-:Y:S01]  /*12b0*/  FFMA R129, R115, R55, R104 ;  /* 0x0000003773817223 */ /* 0x000fe20000000068 */
[----:B------:R-:W-:Y:S01]  /*12c0*/  FFMA R123, R131, R51, R108 ;  /* 0x00000033837b7223 */ /* 0x000fe2000000006c */
[----:B------:R-:W-:Y:S01]  /*12d0*/  FFMA R108, R114, R50, R43 ;  /* 0x00000032726c7223 */ /* 0x000fe2000000002b */
[----:B------:R-:W-:Y:S01]  /*12e0*/  FFMA R141, R141, R9, R140 ;  /* 0x000000098d8d7223 */ /* 0x000fe2000000008c */
[----:B------:R-:W-:Y:S01]  /*12f0*/  FFMA R121, R115, R47, R106 ;  /* 0x0000002f73797223 */ /* 0x000fe2000000006a */
[----:B------:R-:W-:Y:S01]  /*1300*/  FFMA R113, R113, R9, R112 ;  /* 0x0000000971717223 */ /* 0x000fe20000000070 */
[----:B------:R-:W-:Y:S01]  /*1310*/  FFMA R111, R115, R51, R108 ;  /* 0x00000033736f7223 */ /* 0x000fe2000000006c */
[----:B------:R-:W-:Y:S01]  /*1320*/  FFMA R142, R142, R10, R141 ;  /* 0x0000000a8e8e7223 */ /* 0x000fe2000000008d */
[C---:B--2---:R-:W-:Y:S01]  /*1330*/  FFMA R80, R100.reuse, R44, R80 ;  /* 0x0000002c64507223 */ /* 0x044fe20000000050 */
[C---:B------:R-:W-:Y:S01]  /*1340*/  FFMA R82, R100.reuse, R52, R82 ;  /* 0x0000003464527223 */ /* 0x040fe20000000052 */
[C---:B------:R-:W-:Y:S01]  /*1350*/  FFMA R104, R100.reuse, R48, R81 ;  /* 0x0000003064687223 */ /* 0x040fe20000000051 */
[----:B------:R-:W-:Y:S01]  /*1360*/  FFMA R100, R100, R8, R83 ;  /* 0x0000000864647223 */ /* 0x000fe20000000053 */
[C---:B------:R-:W-:Y:S01]  /*1370*/  FFMA R105, R101.reuse, R45, R80 ;  /* 0x0000002d65697223 */ /* 0x040fe20000000050 */
[C---:B------:R-:W-:Y:S01]  /*1380*/  FFMA R107, R101.reuse, R53, R82 ;  /* 0x00000035656b7223 */ /* 0x040fe20000000052 */
[C---:B------:R-:W-:Y:S01]  /*1390*/  FFMA R43, R101.reuse, R49, R104 ;  /* 0x00000031652b7223 */ /* 0x040fe20000000068 */
[----:B------:R-:W2:Y:S01]  /*13a0*/  LDS.128 R80, [R38+0x1180] ;  /* 0x0011800026507984 */ /* 0x000ea20000000c00 */
[----:B------:R-:W-:Y:S01]  /*13b0*/  FFMA R101, R101, R9, R100 ;  /* 0x0000000965657223 */ /* 0x000fe20000000064 */
[C---:B------:R-:W-:Y:S01]  /*13c0*/  FFMA R104, R102.reuse, R46, R105 ;  /* 0x0000002e66687223 */ /* 0x040fe20000000069 */
[C---:B------:R-:W-:Y:S01]  /*13d0*/  FFMA R106, R102.reuse, R50, R43 ;  /* 0x00000032666a7223 */ /* 0x040fe2000000002b */
[C---:B------:R-:W-:Y:S01]  /*13e0*/  FFMA R100, R102.reuse, R54, R107 ;  /* 0x0000003666647223 */ /* 0x040fe2000000006b */
[----:B------:R-:W-:Y:S01]  /*13f0*/  FFMA R102, R102, R10, R101 ;  /* 0x0000000a66667223 */ /* 0x000fe20000000065 */
[C---:B---3--:R-:W-:Y:S01]  /*1400*/  FFMA R84, R96.reuse, R44, R84 ;  /* 0x0000002c60547223 */ /* 0x048fe20000000054 */
[C---:B------:R-:W-:Y:S01]  /*1410*/  FFMA R86, R96.reuse, R52, R86 ;  /* 0x0000003460567223 */ /* 0x040fe20000000056 */
        /* <DEDUP_REMOVED lines=8> */
[C---:B------:R-:W-:Y:S01]  /*14a0*/  FFMA R43, R97.reuse, R49, R100 ;  /* 0x00000031612b7223 */ /* 0x040fe20000000064 */
[----:B------:R-:W3:Y:S01]  /*14b0*/  LDS.128 R84, [R38+0x2000] ;  /* 0x0020000026547984 */ /* 0x000ee20000000c00 */
[----:B------:R-:W-:Y:S01]  /*14c0*/  FFMA R97, R97, R9, R96 ;  /* 0x0000000961617223 */ /* 0x000fe20000000060 */
[C---:B------:R-:W-:Y:S01]  /*14d0*/  FFMA R100, R98.reuse, R46, R101 ;  /* 0x0000002e62647223 */ /* 0x040fe20000000065 */
[C---:B------:R-:W-:Y:S01]  /*14e0*/  FFMA R102, R98.reuse, R50, R43 ;  /* 0x0000003262667223 */ /* 0x040fe2000000002b */
[C---:B------:R-:W-:Y:S01]  /*14f0*/  FFMA R96, R98.reuse, R54, R103 ;  /* 0x0000003662607223 */ /* 0x040fe20000000067 */
[----:B------:R-:W-:Y:S01]  /*1500*/  FFMA R98, R98, R10, R97 ;  /* 0x0000000a62627223 */ /* 0x000fe20000000061 */
[C---:B-1----:R-:W-:Y:S01]  /*1510*/  FFMA R88, R92.reuse, R44, R88 ;  /* 0x0000002c5c587223 */ /* 0x042fe20000000058 */
        /* <DEDUP_REMOVED lines=10> */
[----:B------:R-:W1:Y:S01]  /*15c0*/  LDS.128 R88, [R38+0x2080] ;  /* 0x0020800026587984 */ /* 0x000e620000000c00 */
[----:B------:R-:W-:Y:S01]  /*15d0*/  FFMA R93, R93, R9, R92 ;  /* 0x000000095d5d7223 */ /* 0x000fe2000000005c */
[C---:B------:R-:W-:Y:S01]  /*15e0*/  FFMA R96, R94.reuse, R46, R99 ;  /* 0x0000002e5e607223 */ /* 0x040fe20000000063 */
[C---:B------:R-:W-:Y:S01]  /*15f0*/  FFMA R98, R94.reuse, R50, R43 ;  /* 0x000000325e627223 */ /* 0x040fe2000000002b */
[C---:B------:R-:W-:Y:S01]  /*1600*/  FFMA R92, R94.reuse, R54, R101 ;  /* 0x000000365e5c7223 */ /* 0x040fe20000000065 */
[----:B------:R-:W-:Y:S01]  /*1610*/  FFMA R94, R94, R10, R93 ;  /* 0x0000000a5e5e7223 */ /* 0x000fe2000000005d */
[C---:B--2---:R-:W-:Y:S01]  /*1620*/  FFMA R76, R80.reuse, R44, R76 ;  /* 0x0000002c504c7223 */ /* 0x044fe2000000004c */
        /* <DEDUP_REMOVED lines=28> */
[C---:B------:R-:W-:Y:S01]  /*17f0*/  FFMA R82, R86.reuse, R46, R81 ;  /* 0x0000002e56527223 */ /* 0x040fe20000000051 */
[C---:B------:R-:W-:Y:S01]  /*1800*/  FFMA R80, R86.reuse, R54, R83 ;  /* 0x0000003656507223 */ /* 0x040fe20000000053 */
[----:B------:R-:W-:Y:S01]  /*1810*/  FFMA R85, R85, R9, R84 ;  /* 0x0000000955557223 */ /* 0x000fe20000000054 */
[----:B------:R-:W-:Y:S01]  /*1820*/  FFMA R84, R86, R50, R43 ;  /* 0x0000003256547223 */ /* 0x000fe2000000002b */
[C---:B------:R-:W-:Y:S01]  /*1830*/  FFMA R175, R87.reuse, R47, R82 ;  /* 0x0000002f57af7223 */ /* 0x040fe20000000052 */
[C---:B-1----:R-:W-:Y:S01]  /*1840*/  FFMA R68, R88.reuse, R44, R68 ;  /* 0x0000002c58447223 */ /* 0x042fe20000000044 */
        /* <DEDUP_REMOVED lines=8> */
[C---:B------:R-:W-:Y:S01]  /*18d0*/  FFMA R80, R90.reuse, R54, R83 ;  /* 0x000000365a507223 */ /* 0x040fe20000000053 */
[----:B------:R-:W-:Y:S01]  /*18e0*/  FFMA R89, R89, R9, R88 ;  /* 0x0000000959597223 */ /* 0x000fe20000000058 */
[C---:B------:R-:W-:Y:S01]  /*18f0*/  FFMA R82, R90.reuse, R46, R81 ;  /* 0x0000002e5a527223 */ /* 0x040fe20000000051 */
[----:B------:R-:W-:Y:S01]  /*1900*/  FFMA R173, R87, R51, R84 ;  /* 0x0000003357ad7223 */ /* 0x000fe20000000054 */
[C---:B------:R-:W-:Y:S01]  /*1910*/  FFMA R179, R91.reuse, R55, R80 ;  /* 0x000000375bb37223 */ /* 0x040fe20000000050 */
[C---:B------:R-:W-:Y:S01]  /*1920*/  FFMA R84, R90.reuse, R50, R43 ;  /* 0x000000325a547223 */ /* 0x040fe2000000002b */
        /* <DEDUP_REMOVED lines=15> */
[C---:B------:R-:W-:Y:S01]  /*1a20*/  FFMA R185, R79.reuse, R51, R76 ;  /* 0x000000334fb97223 */ /* 0x040fe2000000004c */
[C---:B------:R-:W-:Y:S01]  /*1a30*/  FFMA R187, R79.reuse, R47, R62 ;  /* 0x0000002f4fbb7223 */ /* 0x040fe2000000003e */
[C---:B------:R-:W-:Y:S01]  /*1a40*/  FFMA R189, R79.reuse, R55, R60 ;  /* 0x000000374fbd7223 */ /* 0x040fe2000000003c */
[----:B------:R-:W-:Y:S01]  /*1a50*/  FFMA R201, R79, R11, R78 ;  /* 0x0000000b4fc97223 */ /* 0x000fe2000000004e */
[C---:B---3--:R-:W-:Y:S01]  /*1a60*/  FFMA R60, R72.reuse, R8, R19 ;  /* 0x00000008483c7223 */ /* 0x048fe20000000013 */
[----:B------:R-:W3:Y:S01]  /*1a70*/  LDS.128 R76, [R38+0x3100] ;  /* 0x00310000264c7984 */ /* 0x000ee20000000c00 */
[C---:B------:R-:W-:Y:S01]  /*1a80*/  FFMA R62, R72.reuse, R48, R17 ;  /* 0x00000030483e7223 */ /* 0x040fe20000000011 */
[C---:B------:R-:W-:Y:S01]  /*1a90*/  FFMA R16, R72.reuse, R44, R16 ;  /* 0x0000002c48107223 */ /* 0x040fe20000000010 */
        /* <DEDUP_REMOVED lines=10> */
[C---:B-1----:R-:W-:Y:S01]  /*1b40*/  FFMA R16, R68.reuse, R8, R15 ;  /* 0x0000000844107223 */ /* 0x042fe2000000000f */
[C---:B------:R-:W-:Y:S01]  /*1b50*/  FFMA R209, R75.reuse, R47, R18 ;  /* 0x0000002f4bd17223 */ /* 0x040fe20000000012 */
[C---:B------:R-:W-:Y:S01]  /*1b60*/  FFMA R207, R75.reuse, R51, R60 ;  /* 0x000000334bcf7223 */ /* 0x040fe2000000003c */
[----:B------:R-:W-:Y:S01]  /*1b70*/  FFMA R211, R75, R55, R74 ;  /* 0x000000374bd37223 */ /* 0x000fe2000000004a */
[C---:B------:R-:W-:Y:S01]  /*1b80*/  FFMA R18, R68.reuse, R48, R13 ;  /* 0x0000003044127223 */ /* 0x040fe2000000000d */
[C---:B------:R-:W-:Y:S01]  /*1b90*/  FFMA R12, R68.reuse, R44, R12 ;  /* 0x0000002c440c7223 */ /* 0x040fe2000000000c */
[----:B------:R-:W-:Y:S01]  /*1ba0*/  FFMA R14, R68, R52, R14 ;  /* 0x00000034440e7223 */ /* 0x000fe2000000000e */
[----:B------:R-:W1:Y:S01]  /*1bb0*/  LDS.128 R72, [R38+0x3180] ;  /* 0x0031800026487984 */ /* 0x000e620000000c00 */
        /* <DEDUP_REMOVED lines=9> */
[C---:B--2---:R-:W-:Y:S01]  /*1c50*/  FFMA R12, R80.reuse, R8, R7 ;  /* 0x00000008500c7223 */ /* 0x044fe20000000007 */
[C---:B------:R-:W-:Y:S01]  /*1c60*/  FFMA R6, R80.reuse, R52, R6 ;  /* 0x0000003450067223 */ /* 0x040fe20000000006 */
[C---:B------:R-:W-:Y:S01]  /*1c70*/  FFMA R4, R80.reuse, R44, R4 ;  /* 0x0000002c50047223 */ /* 0x040fe20000000004 */
[C---:B------:R-:W-:Y:S01]  /*1c80*/  FFMA R217, R71.reuse, R51, R16 ;  /* 0x0000003347d97223 */ /* 0x040fe20000000010 */
[C---:B------:R-:W-:Y:S01]  /*1c90*/  FFMA R219, R71.reuse, R47, R14 ;  /* 0x0000002f47db7223 */ /* 0x040fe2000000000e */
[----:B------:R-:W-:Y:S01]  /*1ca0*/  FFMA R221, R71, R55, R70 ;  /* 0x0000003747dd7223 */ /* 0x000fe20000000046 */
[----:B------:R-:W-:Y:S01]  /*1cb0*/  FFMA R80, R80, R48, R5 ;  /* 0x0000003050507223 */ /* 0x000fe20000000005 */
[-C--:B------:R-:W-:Y:S01]  /*1cc0*/  FFMA R86, R86, R10.reuse, R85 ;  /* 0x0000000a56567223 */ /* 0x080fe20000000055 */
[C---:B------:R-:W-:Y:S01]  /*1cd0*/  FFMA R13, R81.reuse, R9, R12 ;  /* 0x00000009510d7223 */ /* 0x040fe2000000000c */
[----:B------:R-:W-:Y:S01]  /*1ce0*/  LDS.128 R68, [R38+0x10] ;  /* 0x0000100026447984 */ /* 0x000fe20000000c00 */
[C---:B------:R-:W-:Y:S01]  /*1cf0*/  FFMA R7, R81.reuse, R53, R6 ;  /* 0x0000003551077223 */ /* 0x040fe20000000006 */
[C---:B------:R-:W-:Y:S01]  /*1d00*/  FFMA R5, R81.reuse, R45, R4 ;  /* 0x0000002d51057223 */ /* 0x040fe20000000004 */
[----:B------:R-:W-:Y:S01]  /*1d10*/  FFMA R81, R81, R49, R80 ;  /* 0x0000003151517223 */ /* 0x000fe20000000050 */
[----:B------:R-:W2:Y:S01]  /*1d20*/  LDS.128 R60, [R41+0x90] ;  /* 0x00009000293c7984 */ /* 0x000ea20000000c00 */
[----:B------:R-:W-:Y:S01]  /*1d30*/  FFMA R181, R87, R11, R86 ;  /* 0x0000000b57b57223 */ /* 0x000fe20000000056 */
[----:B------:R-:W-:Y:S01]  /*1d40*/  FFMA R87, R91, R51, R84 ;  /* 0x000000335b577223 */ /* 0x000fe20000000054 */
[C---:B------:R-:W-:Y:S01]  /*1d50*/  FFMA R80, R82.reuse, R10, R13 ;  /* 0x0000000a52507223 */ /* 0x040fe2000000000d */
[C---:B------:R-:W-:Y:S01]  /*1d60*/  FFMA R84, R82.reuse, R54, R7 ;  /* 0x0000003652547223 */ /* 0x040fe20000000007 */
[C---:B------:R-:W-:Y:S01]  /*1d70*/  FFMA R86, R82.reuse, R46, R5 ;  /* 0x0000002e52567223 */ /* 0x040fe20000000005 */
[----:B------:R-:W4:Y:S01]  /*1d80*/  LDS.128 R16, [R41+0x10] ;  /* 0x0000100029107984 */ /* 0x000f220000000c00 */
[----:B------:R-:W-:Y:S01]  /*1d90*/  FFMA R82, R82, R50, R81 ;  /* 0x0000003252527223 */ /* 0x000fe20000000051 */
[C---:B---3--:R-:W-:Y:S01]  /*1da0*/  FFMA R64, R76.reuse, R44, R64 ;  /* 0x0000002c4c407223 */ /* 0x048fe20000000040 */
[C---:B------:R-:W-:Y:S01]  /*1db0*/  FFMA R66, R76.reuse, R52, R66 ;  /* 0x000000344c427223 */ /* 0x040fe20000000042 */
[----:B------:R-:W3:Y:S01]  /*1dc0*/  LDS.128 R12, [R41+0x110] ;  /* 0x00011000290c7984 */ /* 0x000ee20000000c00 */
        /* <DEDUP_REMOVED lines=8> */
[C---:B-1----:R-:W-:Y:S01]  /*1e50*/  FFMA R52, R72.reuse, R52, R58 ;  /* 0x0000003448347223 */ /* 0x042fe2000000003a */
[----:B------:R-:W1:Y:S01]  /*1e60*/  LDS.128 R64, [R38+0x90] ;  /* 0x0000900026407984 */ /* 0x000e620000000c00 */
[C---:B------:R-:W-:Y:S01]  /*1e70*/  FFMA R48, R72.reuse, R48, R57 ;  /* 0x0000003048307223 */ /* 0x040fe20000000039 */
[C---:B------:R-:W-:Y:S01]  /*1e80*/  FFMA R44, R72.reuse, R44, R56 ;  /* 0x0000002c482c7223 */ /* 0x040fe20000000038 */
[----:B------:R-:W-:Y:S01]  /*1e90*/  FFMA R8, R72, R8, R59 ;  /* 0x0000000848087223 */ /* 0x000fe2000000003b */
[----:B------:R-:W1:Y:S01]  /*1ea0*/  LDS.128 R4, [R41+0x190] ;  /* 0x0001900029047984 */ /* 0x000e620000000c00 */
[-C--:B------:R-:W-:Y:S01]  /*1eb0*/  FFMA R43, R77, R49.reuse, R80 ;  /* 0x000000314d2b7223 */ /* 0x080fe20000000050 */
[----:B------:R-:W-:Y:S01]  /*1ec0*/  FFMA R49, R73, R49, R48 ;  /* 0x0000003149317223 */ /* 0x000fe20000000030 */
[-C--:B------:R-:W-:Y:S01]  /*1ed0*/  FFMA R77, R77, R9.reuse, R76 ;  /* 0x000000094d4d7223 */ /* 0x080fe2000000004c */
[----:B------:R-:W1:Y:S01]  /*1ee0*/  LDS.128 R56, [R38+0x110] ;  /* 0x0001100026387984 */ /* 0x000e620000000c00 */
[C---:B------:R-:W-:Y:S01]  /*1ef0*/  FFMA R9, R73.reuse, R9, R8 ;  /* 0x0000000949097223 */ /* 0x040fe20000000008 */
[C---:B------:R-:W-:Y:S01]  /*1f00*/  FFMA R82, R78.reuse, R50, R43 ;  /* 0x000000324e527223 */ /* 0x040fe2000000002b */
[C---:B------:R-:W-:Y:S01]  /*1f10*/  FFMA R80, R78.reuse, R46, R81 ;  /* 0x0000002e4e507223 */ /* 0x040fe20000000051 */
[----:B------:R-:W-:Y:S01]  /*1f20*/  FFMA R76, R78, R54, R83 ;  /* 0x000000364e4c7223 */ /* 0x000fe20000000053 */
[----:B------:R-:W-:Y:S01]  /*1f30*/  FFMA R45, R73, R45, R44 ;  /* 0x0000002d492d7223 */ /* 0x000fe2000000002c */
[----:B------:R-:W-:Y:S01]  /*1f40*/  FFMA R50, R74, R50, R49 ;  /* 0x000000324a327223 */ /* 0x000fe20000000031 */
[-C--:B------:R-:W-:Y:S01]  /*1f50*/  FFMA R114, R114, R10.reuse, R113 ;  /* 0x0000000a72727223 */ /* 0x080fe20000000071 */
[-C--:B------:R-:W-:Y:S01]  /*1f60*/  FFMA R78, R78, R10.reuse, R77 ;  /* 0x0000000a4e4e7223 */ /* 0x080fe2000000004d */
[----:B------:R-:W-:Y:S01]  /*1f70*/  FFMA R10, R74, R10, R9 ;  /* 0x0000000a4a0a7223 */ /* 0x000fe20000000009 */
[-C--:B------:R-:W-:Y:S01]  /*1f80*/  FFMA R43, R79, R51.reuse, R82 ;  /* 0x000000334f2b7223 */ /* 0x080fe20000000052 */
[C---:B------:R-:W-:Y:S01]  /*1f90*/  FFMA R85, R75.reuse, R51, R50 ;  /* 0x000000334b557223 */ /* 0x040fe20000000032 */
[C---:B--2---:R-:W-:Y:S01]  /*1fa0*/  FFMA R44, R68.reuse, R60, R151 ;  /* 0x0000003c442c7223 */ /* 0x044fe20000000097 */
[----:B------:R-:W-:Y:S01]  /*1fb0*/  FFMA R233, R75, R11, R10 ;  /* 0x0000000b4be97223 */ /* 0x000fe2000000000a */
[----:B------:R-:W2:Y:S01]  /*1fc0*/  LDS.128 R48, [R38+0x190] ;  /* 0x0001900026307984 */ /* 0x000ea20000000c00 */
[----:B------:R-:W-:Y:S01]  /*1fd0*/  FFMA R77, R79, R47, R80 ;  /* 0x0000002f4f4d7223 */ /* 0x000fe20000000050 */
[----:B------:R-:W-:Y:S01]  /*1fe0*/  FFMA R9, R69, R61, R44 ;  /* 0x0000003d45097223 */ /* 0x000fe2000000002c */
[----:B------:R-:W-:Y:S01]  /*1ff0*/  FFMA R81, R79, R55, R76 ;  /* 0x000000374f517223 */ /* 0x000fe2000000004c */
[----:B----4-:R-:W-:Y:S01]  /*2000*/  FFMA R10, R68, R16, R109 ;  /* 0x00000010440a7223 */ /* 0x010fe2000000006d */
[-C--:B------:R-:W-:Y:S01]  /*2010*/  FFMA R143, R143, R11.reuse, R142 ;  /* 0x0000000b8f8f7223 */ /* 0x080fe2000000008e */
[----:B------:R-:W-:Y:S01]  /*2020*/  FFMA R44, R70, R62, R9 ;  /* 0x0000003e462c7223 */ /* 0x000fe20000000009 */
[-C--:B------:R-:W-:Y:S01]  /*2030*/  FFMA R131, R131, R11.reuse, R130 ;  /* 0x0000000b83837223 */ /* 0x080fe20000000082 */
[----:B---3--:R-:W-:Y:S01]  /*2040*/  FFMA R8, R68, R12, R153 ;  /* 0x0000000c44087223 */ /* 0x008fe20000000099 */
[-C--:B------:R-:W-:Y:S01]  /*2050*/  FFMA R133, R115, R11.reuse, R114 ;  /* 0x0000000b73857223 */ /* 0x080fe20000000072 */
[-C--:B------:R-:W-:Y:S01]  /*2060*/  FFMA R183, R91, R11.reuse, R90 ;  /* 0x0000000b5bb77223 */ /* 0x080fe2000000005a */
[----:B------:R-:W-:Y:S01]  /*2070*/  FFMA R79, R79, R11, R78 ;  /* 0x0000000b4f4f7223 */ /* 0x000fe2000000004e */
[----:B------:R-:W-:Y:S01]  /*2080*/  FFMA R46, R74, R46, R45 ;  /* 0x0000002e4a2e7223 */ /* 0x000fe2000000002d */
[C---:B------:R-:W-:Y:S01]  /*2090*/  FFMA R11, R69.reuse, R17, R10 ;  /* 0x00000011450b7223 */ /* 0x040fe2000000000a */
[----:B------:R-:W-:Y:S01]  /*20a0*/  FFMA R45, R69, R13, R8 ;  /* 0x0000000d452d7223 */ /* 0x000fe20000000008 */
[----:B------:R-:W-:Y:S01]  /*20b0*/  FFMA R107, R71, R63, R44 ;  /* 0x0000003f476b7223 */ /* 0x000fe2000000002c */
[----:B------:R-:W-:Y:S01]  /*20c0*/  FFMA R53, R73, R53, R52 ;  /* 0x0000003549357223 */ /* 0x000fe20000000034 */
[----:B------:R-:W-:Y:S01]  /*20d0*/  FFMA R10, R70, R18, R11 ;  /* 0x00000012460a7223 */ /* 0x000fe2000000000b */
[----:B-1----:R-:W-:Y:S01]  /*20e0*/  FFMA R44, R64, R60, R117 ;  /* 0x0000003c402c7223 */ /* 0x002fe20000000075 */
[----:B------:R-:W-:Y:S01]  /*20f0*/  FFMA R8, R70, R14, R45 ;  /* 0x0000000e46087223 */ /* 0x000fe2000000002d */
[----:B------:R-:W-:Y:S01]  /*2100*/  FFMA R91, R75, R47, R46 ;  /* 0x0000002f4b5b7223 */ /* 0x000fe2000000002e */
[----:B------:R-:W-:Y:S01]  /*2110*/  FFMA R105, R71, R19, R10 ;  /* 0x0000001347697223 */ /* 0x000fe2000000000a */
[----:B------:R-:W-:Y:S01]  /*2120*/  FFMA R9, R65, R61, R44 ;  /* 0x0000003d41097223 */ /* 0x000fe2000000002c */
[----:B------:R-:W-:Y:S01]  /*2130*/  FFMA R109, R71, R15, R8 ;  /* 0x0000000f476d7223 */ /* 0x000fe20000000008 */
[C---:B------:R-:W-:Y:S01]  /*2140*/  FFMA R10, R64.reuse, R16, R119 ;  /* 0x00000010400a7223 */ /* 0x040fe20000000077 */
[----:B------:R-:W-:Y:S01]  /*2150*/  FFMA R8, R64, R12, R137 ;  /* 0x0000000c40087223 */ /* 0x000fe20000000089 */
[----:B------:R-:W1:Y:S01]  /*2160*/  LDS.128 R44, [R38+0x1010] ;  /* 0x00101000262c7984 */ /* 0x000e620000000c00 */
[----:B------:R-:W-:Y:S01]  /*2170*/  FFMA R54, R74, R54, R53 ;  /* 0x000000364a367223 */ /* 0x000fe20000000035 */
[----:B------:R-:W-:Y:S01]  /*2180*/  FFMA R52, R66, R62, R9 ;  /* 0x0000003e42347223 */ /* 0x000fe20000000009 */
[C---:B------:R-:W-:Y:S01]  /*2190*/  FFMA R11, R65.reuse, R17, R10 ;  /* 0x00000011410b7223 */ /* 0x040fe2000000000a */
[----:B------:R-:W-:Y:S01]  /*21a0*/  FFMA R53, R65, R13, R8 ;  /* 0x0000000d41357223 */ /* 0x000fe20000000008 */
[----:B------:R-:W-:Y:S01]  /*21b0*/  FFMA R64, R64, R4, R143 ;  /* 0x0000000440407223 */ /* 0x000fe2000000008f */
[----:B------:R-:W-:Y:S01]  /*21c0*/  FFMA R101, R67, R63, R52 ;  /* 0x0000003f43657223 */ /* 0x000fe20000000034 */
[C---:B------:R-:W-:Y:S01]  /*21d0*/  FFMA R10, R66.reuse, R18, R11 ;  /* 0x00000012420a7223 */ /* 0x040fe2000000000b */
[----:B------:R-:W-:Y:S01]  /*21e0*/  FFMA R8, R66, R14, R53 ;  /* 0x0000000e42087223 */ /* 0x000fe20000000035 */
[C---:B------:R-:W-:Y:S01]  /*21f0*/  FFMA R52, R56.reuse, R60, R123 ;  /* 0x0000003c38347223 */ /* 0x040fe2000000007b */
[----:B------:R-:W-:Y:S01]  /*2200*/  FFMA R65, R65, R5, R64 ;  /* 0x0000000541417223 */ /* 0x000fe20000000040 */
[C---:B------:R-:W-:Y:S01]  /*2210*/  FFMA R115, R67.reuse, R19, R10 ;  /* 0x0000001343737223 */ /* 0x040fe2000000000a */
[----:B------:R-:W-:Y:S01]  /*2220*/  FFMA R117, R67, R15, R8 ;  /* 0x0000000f43757223 */ /* 0x000fe20000000008 */
[----:B------:R-:W-:Y:S01]  /*2230*/  FFMA R99, R75, R55, R54 ;  /* 0x000000374b637223 */ /* 0x000fe20000000036 */
[C---:B------:R-:W-:Y:S01]  /*2240*/  FFMA R10, R56.reuse, R16, R125 ;  /* 0x00000010380a7223 */ /* 0x040fe2000000007d */
[----:B------:R-:W-:Y:S01]  /*2250*/  FFMA R8, R56, R12, R127 ;  /* 0x0000000c38087223 */ /* 0x000fe2000000007f */
[C---:B------:R-:W-:Y:S01]  /*2260*/  FFMA R9, R57.reuse, R61, R52 ;  /* 0x0000003d39097223 */ /* 0x040fe20000000034 */
[----:B------:R-:W-:Y:S01]  /*2270*/  FFMA R66, R66, R6, R65 ;  /* 0x0000000642427223 */ /* 0x000fe20000000041 */
[----:B------:R-:W3:Y:S01]  /*2280*/  LDS.128 R52, [R38+0x1090] ;  /* 0x0010900026347984 */ /* 0x000ee20000000c00 */
[-C--:B------:R-:W-:Y:S01]  /*2290*/  FFMA R56, R56, R4.reuse, R131 ;  /* 0x0000000438387223 */ /* 0x080fe20000000083 */
[C---:B------:R-:W-:Y:S01]  /*22a0*/  FFMA R11, R57.reuse, R17, R10 ;  /* 0x00000011390b7223 */ /* 0x040fe2000000000a */
        /* <DEDUP_REMOVED lines=10> */
[C---:B--2---:R-:W-:Y:S01]  /*2350*/  FFMA R56, R48.reuse, R60, R111 ;  /* 0x0000003c30387223 */ /* 0x044fe2000000006f */
        /* <DEDUP_REMOVED lines=8> */
[----:B------:R-:W2:Y:S01]  /*23e0*/  LDS.128 R8, [R38+0x1110] ;  /* 0x0011100026087984 */ /* 0x000ea20000000c00 */
        /* <DEDUP_REMOVED lines=11> */
[----:B------:R-:W-:Y:S01]  /*24a0*/  FFMA R44, R44, R4, R149 ;  /* 0x000000042c2c7223 */ /* 0x000fe20000000095 */
[C---:B------:R-:W-:Y:S01]  /*24b0*/  FFMA R57, R45.reuse, R61, R56 ;  /* 0x0000003d2d397223 */ /* 0x040fe20000000038 */
        /* <DEDUP_REMOVED lines=35> */
[----:B------:R-:W-:Y:S01]  /*26f0*/  FFMA R155, R55, R63, R58 ;  /* 0x0000003f379b7223 */ /* 0x000fe2000000003a */
        /* <DEDUP_REMOVED lines=49> */
[C---:B------:R-:W-:Y:S01]  /*2a10*/  FFMA R65, R53.reuse, R13, R44 ;  /* 0x0000000d35417223 */ /* 0x040fe2000000002c */
[----:B------:R-:W-:Y:S01]  /*2a20*/  FFMA R53, R53, R5, R52 ;  /* 0x0000000535357223 */ /* 0x000fe20000000034 */
[-C--:B------:R-:W-:Y:S01]  /*2a30*/  FFMA R173, R47, R63.reuse, R58 ;  /* 0x0000003f2fad7223 */ /* 0x080fe2000000003a */
[C---:B------:R-:W-:Y:S01]  /*2a40*/  FFMA R58, R54.reuse, R62, R57 ;  /* 0x0000003e363a7223 */ /* 0x040fe20000000039 */
[----:B------:R-:W2:Y:S01]  /*2a50*/  LDS.128 R44, [R38+0x3010] ;  /* 0x00301000262c7984 */ /* 0x000ea20000000c00 */
        /* <DEDUP_REMOVED lines=15> */
[----:B------:R-:W-:Y:S01]  /*2b50*/  FFMA R119, R67, R7, R66 ;  /* 0x0000000743777223 */ /* 0x000fe20000000042 */
[C---:B------:R-:W-:Y:S01]  /*2b60*/  FFMA R54, R10.reuse, R62, R53 ;  /* 0x0000003e0a367223 */ /* 0x040fe20000000035 */
[----:B------:R-:W1:Y:S01]  /*2b70*/  LDS.128 R64, [R38+0x3090] ;  /* 0x0030900026407984 */ /* 0x000e620000000c00 */
[C---:B------:R-:W-:Y:S01]  /*2b80*/  FFMA R52, R10.reuse, R18, R55 ;  /* 0x000000120a347223 */ /* 0x040fe20000000037 */
[C---:B------:R-:W-:Y:S01]  /*2b90*/  FFMA R8, R10.reuse, R14, R57 ;  /* 0x0000000e0a087223 */ /* 0x040fe20000000039 */
[----:B------:R-:W-:Y:S01]  /*2ba0*/  FFMA R10, R10, R6, R9 ;  /* 0x000000060a0a7223 */ /* 0x000fe20000000009 */
[C---:B------:R-:W-:Y:S01]  /*2bb0*/  FFMA R201, R11.reuse, R63, R54 ;  /* 0x0000003f0bc97223 */ /* 0x040fe20000000036 */
[C---:B------:R-:W-:Y:S01]  /*2bc0*/  FFMA R203, R11.reuse, R19, R52 ;  /* 0x000000130bcb7223 */ /* 0x040fe20000000034 */
[C---:B---3--:R-:W-:Y:S01]  /*2bd0*/  FFMA R52, R48.reuse, R60, R207 ;  /* 0x0000003c30347223 */ /* 0x048fe200000000cf */
        /* <DEDUP_REMOVED lines=11> */
[----:B------:R-:W3:Y:S01]  /*2c90*/  LDS.128 R8, [R38+0x3110] ;  /* 0x0031100026087984 */ /* 0x000ee20000000c00 */
        /* <DEDUP_REMOVED lines=18> */
[----:B------:R-:W2:Y:S01]  /*2dc0*/  LDS.128 R72, [R38+0x3190] ;  /* 0x0031900026487984 */ /* 0x000ea20000000c00 */
[----:B------:R-:W-:Y:S01]  /*2dd0*/  FFMA R69, R69, R5, R68 ;  /* 0x0000000545457223 */ /* 0x000fe20000000044 */
[C---:B------:R-:W-:Y:S01]  /*2de0*/  FFMA R87, R47.reuse, R19, R48 ;  /* 0x000000132f577223 */ /* 0x040fe20000000030 */
[C---:B------:R-:W-:Y:S01]  /*2df0*/  FFMA R89, R47.reuse, R15, R46 ;  /* 0x0000000f2f597223 */ /* 0x040fe2000000002e */
[C---:B-1----:R-:W-:Y:S01]  /*2e00*/  FFMA R46, R64.reuse, R12, R227 ;  /* 0x0000000c402e7223 */ /* 0x042fe200000000e3 */
[C---:B------:R-:W-:Y:S01]  /*2e10*/  FFMA R48, R64.reuse, R16, R225 ;  /* 0x0000001040307223 */ /* 0x040fe200000000e1 */
[C---:B------:R-:W-:Y:S01]  /*2e20*/  FFMA R217, R47.reuse, R7, R44 ;  /* 0x000000072fd97223 */ /* 0x040fe2000000002c */
[----:B------:R-:W-:Y:S01]  /*2e30*/  FFMA R83, R47, R63, R50 ;  /* 0x0000003f2f537223 */ /* 0x000fe20000000032 */
[----:B------:R-:W-:Y:S01]  /*2e40*/  FFMA R44, R64, R4, R231 ;  /* 0x00000004402c7223 */ /* 0x000fe200000000e7 */
[----:B------:R-:W-:Y:S01]  /*2e50*/  FFMA R70, R70, R6, R69 ;  /* 0x0000000646467223 */ /* 0x000fe20000000045 */
[----:B------:R-:W-:Y:S01]  /*2e60*/  FFMA R64, R64, R60, R223 ;  /* 0x0000003c40407223 */ /* 0x000fe200000000df */
[C---:B------:R-:W-:Y:S01]  /*2e70*/  FFMA R47, R65.reuse, R13, R46 ;  /* 0x0000000d412f7223 */ /* 0x040fe2000000002e */
[C---:B------:R-:W-:Y:S01]  /*2e80*/  FFMA R45, R65.reuse, R17, R48 ;  /* 0x00000011412d7223 */ /* 0x040fe20000000030 */
[C---:B------:R-:W-:Y:S01]  /*2e90*/  FFMA R49, R65.reuse, R5, R44 ;  /* 0x0000000541317223 */ /* 0x040fe2000000002c */
[----:B------:R-:W-:Y:S01]  /*2ea0*/  FFMA R65, R65, R61, R64 ;  /* 0x0000003d41417223 */ /* 0x000fe20000000040 */
[----:B------:R-:W-:Y:S01]  /*2eb0*/  FFMA R113, R71, R7, R70 ;  /* 0x0000000747717223 */ /* 0x000fe20000000046 */
[C---:B------:R-:W-:Y:S01]  /*2ec0*/  FFMA R76, R66.reuse, R14, R47 ;  /* 0x0000000e424c7223 */ /* 0x040fe2000000002f */
[C---:B------:R-:W-:Y:S01]  /*2ed0*/  FFMA R78, R66.reuse, R18, R45 ;  /* 0x00000012424e7223 */ /* 0x040fe2000000002d */
[----:B------:R-:W-:Y:S01]  /*2ee0*/  LDS.128 R68, [R38+0x20] ;  /* 0x0000200026447984 */ /* 0x000fe20000000c00 */
[C---:B------:R-:W-:Y:S01]  /*2ef0*/  FFMA R64, R66.reuse, R6, R49 ;  /* 0x0000000642407223 */ /* 0x040fe20000000031 */
[----:B------:R-:W-:Y:S01]  /*2f00*/  FFMA R66, R66, R62, R65 ;  /* 0x0000003e42427223 */ /* 0x000fe20000000041 */
[C---:B------:R-:W-:Y:S01]  /*2f10*/  FFMA R97, R67.reuse, R15, R76 ;  /* 0x0000000f43617223 */ /* 0x040fe2000000004c */
[----:B------:R-:W1:Y:S01]  /*2f20*/  LDS.128 R52, [R41+0x20] ;  /* 0x0000200029347984 */ /* 0x000e620000000c00 */
[C---:B------:R-:W-:Y:S01]  /*2f30*/  FFMA R103, R67.reuse, R7, R64 ;  /* 0x0000000743677223 */ /* 0x040fe20000000040 */
[C---:B------:R-:W-:Y:S01]  /*2f40*/  FFMA R93, R67.reuse, R63, R66 ;  /* 0x0000003f435d7223 */ /* 0x040fe20000000042 */
[C---:B---3--:R-:W-:Y:S01]  /*2f50*/  FFMA R66, R8.reuse, R16, R77 ;  /* 0x0000001008427223 */ /* 0x048fe2000000004d */
[----:B------:R-:W3:Y:S01]  /*2f60*/  LDS.128 R44, [R41+0x120] ;  /* 0x00012000292c7984 */ /* 0x000ee20000000c00 */
[C---:B------:R-:W-:Y:S01]  /*2f70*/  FFMA R64, R8.reuse, R12, R81 ;  /* 0x0000000c08407223 */ /* 0x040fe20000000051 */
[C---:B------:R-:W-:Y:S01]  /*2f80*/  FFMA R76, R8.reuse, R60, R43 ;  /* 0x0000003c084c7223 */ /* 0x040fe2000000002b */
[----:B------:R-:W-:Y:S01]  /*2f90*/  FFMA R8, R8, R4, R79 ;  /* 0x0000000408087223 */ /* 0x000fe2000000004f */
[----:B------:R-:W4:Y:S01]  /*2fa0*/  LDS.128 R56, [R41+0xa0] ;  /* 0x0000a00029387984 */ /* 0x000f220000000c00 */
[----:B------:R-:W-:Y:S01]  /*2fb0*/  FFMA R95, R67, R19, R78 ;  /* 0x00000013435f7223 */ /* 0x000fe2000000004e */
[C---:B------:R-:W-:Y:S01]  /*2fc0*/  FFMA R77, R9.reuse, R17, R66 ;  /* 0x00000011094d7223 */ /* 0x040fe20000000042 */
[C---:B------:R-:W-:Y:S01]  /*2fd0*/  FFMA R79, R9.reuse, R13, R64 ;  /* 0x0000000d094f7223 */ /* 0x040fe20000000040 */
[C---:B------:R-:W-:Y:S01]  /*2fe0*/  FFMA R43, R9.reuse, R61, R76 ;  /* 0x0000003d092b7223 */ /* 0x040fe2000000004c */
[----:B------:R-:W4:Y:S01]  /*2ff0*/  LDS.128 R64, [R38+0xa0] ;  /* 0x0000a00026407984 */ /* 0x000f220000000c00 */
[----:B------:R-:W-:Y:S01]  /*3000*/  FFMA R9, R9, R5, R8 ;  /* 0x0000000509097223 */ /* 0x000fe20000000008 */
[C---:B------:R-:W-:Y:S01]  /*3010*/  FFMA R76, R10.reuse, R18, R77 ;  /* 0x000000120a4c7223 */ /* 0x040fe2000000004d */
[C---:B------:R-:W-:Y:S01]  /*3020*/  FFMA R78, R10.reuse, R62, R43 ;  /* 0x0000003e0a4e7223 */ /* 0x040fe2000000002b */
[C---:B------:R-:W-:Y:S01]  /*3030*/  FFMA R8, R10.reuse, R14, R79 ;  /* 0x0000000e0a087223 */ /* 0x040fe2000000004f */
[----:B------:R-:W-:Y:S01]  /*3040*/  FFMA R10, R10, R6, R9 ;  /* 0x000000060a0a7223 */ /* 0x000fe20000000009 */
[----:B------:R-:W4:Y:S01]  /*3050*/  LDS.128 R48, [R41+0x1a0] ;  /* 0x0001a00029307984 */ /* 0x000f220000000c00 */
[C---:B------:R-:W-:Y:S01]  /*3060*/  FFMA R43, R11.reuse, R63, R78 ;  /* 0x0000003f0b2b7223 */ /* 0x040fe2000000004e */
[C---:B------:R-:W-:Y:S01]  /*3070*/  FFMA R77, R11.reuse, R19, R76 ;  /* 0x000000130b4d7223 */ /* 0x040fe2000000004c */
[C---:B------:R-:W-:Y:S01]  /*3080*/  FFMA R79, R11.reuse, R15, R8 ;  /* 0x0000000f0b4f7223 */ /* 0x040fe20000000008 */
[----:B------:R-:W-:Y:S01]  /*3090*/  FFMA R81, R11, R7, R10 ;  /* 0x000000070b517223 */ /* 0x000fe2000000000a */
[C---:B--2---:R-:W-:Y:S01]  /*30a0*/  FFMA R60, R72.reuse, R60, R85 ;  /* 0x0000003c483c7223 */ /* 0x044fe20000000055 */
[C---:B------:R-:W-:Y:S01]  /*30b0*/  FFMA R4, R72.reuse, R4, R233 ;  /* 0x0000000448047223 */ /* 0x040fe200000000e9 */
        /* <DEDUP_REMOVED lines=14> */
[----:B-1----:R-:W-:Y:S01]  /*31a0*/  FFMA R6, R68, R52, R105 ;  /* 0x0000003444067223 */ /* 0x002fe20000000069 */
[----:B------:R-:W-:-:S02]  /*31b0*/  FFMA R99, R75, R15, R14 ;  /* 0x0000000f4b637223 */ /* 0x000fc4000000000e */
[----:B------:R-:W-:Y:S01]  /*31c0*/  FFMA R91, R75, R19, R18 ;  /* 0x000000134b5b7223 */ /* 0x000fe20000000012 */
[C---:B---3--:R-:W-:Y:S01]  /*31d0*/  FFMA R4, R68.reuse, R44, R109 ;  /* 0x0000002c44047223 */ /* 0x048fe2000000006d */
[C---:B------:R-:W-:Y:S01]  /*31e0*/  FFMA R7, R69.reuse, R53, R6 ;  /* 0x0000003545077223 */ /* 0x040fe20000000006 */
[----:B------:R-:W-:Y:S01]  /*31f0*/  LDS.128 R72, [R38+0x31a0] ;  /* 0x0031a00026487984 */ /* 0x000fe20000000c00 */
[----:B----4-:R-:W-:Y:S01]  /*3200*/  FFMA R12, R68, R56, R107 ;  /* 0x00000038440c7223 */ /* 0x010fe2000000006b */
[C---:B------:R-:W-:Y:S01]  /*3210*/  FFMA R13, R69.reuse, R45, R4 ;  /* 0x0000002d450d7223 */ /* 0x040fe20000000004 */
[C---:B------:R-:W-:Y:S02]  /*3220*/  FFMA R6, R70.reuse, R54, R7 ;  /* 0x0000003646067223 */ /* 0x040fe40000000007 */
        /* <DEDUP_REMOVED lines=18> */
[C---:B--2---:R-:W-:Y:S01]  /*3350*/  FFMA R14, R8.reuse, R52, R125 ;  /* 0x00000034080e7223 */ /* 0x044fe2000000007d */
[----:B------:R-:W-:Y:S01]  /*3360*/  FFMA R65, R65, R49, R64 ;  /* 0x0000003141417223 */ /* 0x000fe20000000040 */
[C---:B------:R-:W-:Y:S01]  /*3370*/  FFMA R119, R67.reuse, R47, R12 ;  /* 0x0000002f43777223 */ /* 0x040fe2000000000c */
[----:B------:R-:W-:Y:S01]  /*3380*/  FFMA R115, R67, R59, R16 ;  /* 0x0000003b43737223 */ /* 0x000fe20000000010 */
[C---:B------:R-:W-:Y:S01]  /*3390*/  FFMA R16, R8.reuse, R56, R123 ;  /* 0x0000003808107223 */ /* 0x040fe2000000007b */
[C---:B------:R-:W-:Y:S01]  /*33a0*/  FFMA R12, R8.reuse, R44, R127 ;  /* 0x0000002c080c7223 */ /* 0x040fe2000000007f */
[C---:B------:R-:W-:Y:S01]  /*33b0*/  FFMA R15, R9.reuse, R53, R14 ;  /* 0x00000035090f7223 */ /* 0x040fe2000000000e */
[----:B------:R-:W-:Y:S01]  /*33c0*/  FFMA R8, R8, R48, R137 ;  /* 0x0000003008087223 */ /* 0x000fe20000000089 */
        /* <DEDUP_REMOVED lines=29> */
[C---:B-1----:R-:W-:Y:S01]  /*35a0*/  FFMA R60, R4.reuse, R56, R135 ;  /* 0x00000038043c7223 */ /* 0x042fe20000000087 */
        /* <DEDUP_REMOVED lines=60> */
[----:B------:R-:W1:Y:S01]  /*3970*/  LDS.128 R12, [R38+0x2120] ;  /* 0x00212000260c7984 */ /* 0x000e620000000c00 */
        /* <DEDUP_REMOVED lines=41> */
[----:B------:R-:W4:Y:S01]  /*3c10*/  LDS.128 R64, [R38+0x30a0] ;  /* 0x0030a00026407984 */ /* 0x000f220000000c00 */
        /* <DEDUP_REMOVED lines=31> */
[C---:B---3--:R-:W-:Y:S01]  /*3e10*/  FFMA R8, R4.reuse, R48, R217 ;  /* 0x0000003004087223 */ /* 0x048fe200000000d9 */
[C---:B------:R-:W-:Y:S01]  /*3e20*/  FFMA R125, R11.reuse, R55, R12 ;  /* 0x000000370b7d7223 */ /* 0x040fe2000000000c */
[----:B------:R-:W-:Y:S01]  /*3e30*/  FFMA R127, R11, R47, R10 ;  /* 0x0000002f0b7f7223 */ /* 0x000fe2000000000a */
[C---:B------:R-:W-:Y:S01]  /*3e40*/  FFMA R12, R4.reuse, R56, R83 ;  /* 0x00000038040c7223 */ /* 0x040fe20000000053 */
[C---:B------:R-:W-:Y:S01]  /*3e50*/  FFMA R10, R4.reuse, R52, R87 ;  /* 0x00000034040a7223 */ /* 0x040fe20000000057 */
[----:B------:R-:W-:Y:S01]  /*3e60*/  FFMA R4, R4, R44, R89 ;  /* 0x0000002c04047223 */ /* 0x000fe20000000059 */
[----:B------:R-:W-:Y:S01]  /*3e70*/  FFMA R13, R5, R49, R8 ;  /* 0x00000031050d7223 */ /* 0x000fe20000000008 */
        /* <DEDUP_REMOVED lines=11> */
[C---:B----4-:R-:W-:Y:S01]  /*3f30*/  FFMA R4, R64.reuse, R48, R103 ;  /* 0x0000003040047223 */ /* 0x050fe20000000067 */
[C---:B------:R-:W-:Y:S01]  /*3f40*/  FFMA R89, R7.reuse, R55, R8 ;  /* 0x0000003707597223 */ /* 0x040fe20000000008 */
[----:B------:R-:W-:Y:S01]  /*3f50*/  FFMA R83, R7, R47, R6 ;  /* 0x0000002f07537223 */ /* 0x000fe20000000006 */
[C---:B------:R-:W-:Y:S01]  /*3f60*/  FFMA R6, R64.reuse, R44, R97 ;  /* 0x0000002c40067223 */ /* 0x040fe20000000061 */
[----:B------:R-:W-:Y:S01]  /*3f70*/  FFMA R8, R64, R52, R95 ;  /* 0x0000003440087223 */ /* 0x000fe2000000005f */
[----:B------:R-:W-:Y:S01]  /*3f80*/  FFMA R70, R70, R50, R69 ;  /* 0x0000003246467223 */ /* 0x000fe20000000045 */
[----:B------:R-:W-:Y:S01]  /*3f90*/  FFMA R64, R64, R56, R93 ;  /* 0x0000003840407223 */ /* 0x000fe2000000005d */
[----:B------:R-:W-:Y:S01]  /*3fa0*/  FFMA R9, R65, R49, R4 ;  /* 0x0000003141097223 */ /* 0x000fe20000000004 */
[----:B------:R-:W-:Y:S01]  /*3fb0*/  FFMA R87, R7, R59, R10 ;  /* 0x0000003b07577223 */ /* 0x000fe2000000000a */
[C---:B------:R-:W-:Y:S01]  /*3fc0*/  FFMA R7, R65.reuse, R45, R6 ;  /* 0x0000002d41077223 */ /* 0x040fe20000000006 */
[C---:B------:R-:W-:Y:S01]  /*3fd0*/  FFMA R5, R65.reuse, R53, R8 ;  /* 0x0000003541057223 */ /* 0x040fe20000000008 */
        /* <DEDUP_REMOVED lines=8> */
[C---:B------:R-:W-:Y:S01]  /*4060*/  FFMA R103, R67.reuse, R51, R64 ;  /* 0x0000003343677223 */ /* 0x040fe20000000040 */
[C---:B-1----:R-:W-:Y:S01]  /*4070*/  FFMA R64, R60.reuse, R44, R79 ;  /* 0x0000002c3c407223 */ /* 0x042fe2000000004f */
[C---:B------:R-:W-:Y:S01]  /*4080*/  FFMA R93, R67.reuse, R59, R66 ;  /* 0x0000003b435d7223 */ /* 0x040fe20000000042 */
[----:B------:R-:W1:Y:S01]  /*4090*/  LDS.128 R16, [R41+0x130] ;  /* 0x0001300029107984 */ /* 0x000e620000000c00 */
[C---:B------:R-:W-:Y:S01]  /*40a0*/  FFMA R66, R60.reuse, R52, R77 ;  /* 0x000000343c427223 */ /* 0x040fe2000000004d */
[C---:B------:R-:W-:Y:S01]  /*40b0*/  FFMA R95, R67.reuse, R47, R76 ;  /* 0x0000002f435f7223 */ /* 0x040fe2000000004c */
[----:B------:R-:W-:Y:S01]  /*40c0*/  FFMA R97, R67, R55, R78 ;  /* 0x0000003743617223 */ /* 0x000fe2000000004e */
[----:B------:R-:W3:Y:S01]  /*40d0*/  LDS.128 R4, [R41+0xb0] ;  /* 0x0000b00029047984 */ /* 0x000ee20000000c00 */
[C---:B------:R-:W-:Y:S01]  /*40e0*/  FFMA R76, R60.reuse, R56, R43 ;  /* 0x000000383c4c7223 */ /* 0x040fe2000000002b */
[C---:B------:R-:W-:Y:S01]  /*40f0*/  FFMA R77, R61.reuse, R53, R66 ;  /* 0x000000353d4d7223 */ /* 0x040fe20000000042 */
[C---:B------:R-:W-:Y:S01]  /*4100*/  FFMA R79, R61.reuse, R45, R64 ;  /* 0x0000002d3d4f7223 */ /* 0x040fe20000000040 */
[----:B------:R-:W-:Y:S01]  /*4110*/  FFMA R60, R60, R48, R81 ;  /* 0x000000303c3c7223 */ /* 0x000fe20000000051 */
[----:B------:R-:W4:Y:S01]  /*4120*/  LDS.128 R64, [R38+0xb0] ;  /* 0x0000b00026407984 */ /* 0x000f220000000c00 */
[C---:B------:R-:W-:Y:S01]  /*4130*/  FFMA R43, R61.reuse, R57, R76 ;  /* 0x000000393d2b7223 */ /* 0x040fe2000000004c */
[C---:B------:R-:W-:Y:S01]  /*4140*/  FFMA R76, R62.reuse, R54, R77 ;  /* 0x000000363e4c7223 */ /* 0x040fe2000000004d */
[----:B------:R-:W-:Y:S01]  /*4150*/  FFMA R61, R61, R49, R60 ;  /* 0x000000313d3d7223 */ /* 0x000fe2000000003c */
        /* <DEDUP_REMOVED lines=8> */
[C---:B------:R-:W-:Y:S01]  /*41e0*/  FFMA R44, R72.reuse, R44, R99 ;  /* 0x0000002c482c7223 */ /* 0x040fe20000000063 */
[----:B------:R-:W4:Y:S01]  /*41f0*/  LDS.128 R60, [R38+0x130] ;  /* 0x00013000263c7984 */ /* 0x000f220000000c00 */
        /* <DEDUP_REMOVED lines=16> */
[C---:B-1----:R-:W-:Y:S01]  /*4300*/  FFMA R44, R68.reuse, R16, R109 ;  /* 0x00000010442c7223 */ /* 0x042fe2000000006d */
[C---:B------:R-:W-:Y:S01]  /*4310*/  FFMA R51, R69.reuse, R9, R46 ;  /* 0x0000000945337223 */ /* 0x040fe2000000002e */
[----:B------:R-:W-:Y:S01]  /*4320*/  LDS.128 R72, [R38+0x40] ;  /* 0x0000400026487984 */ /* 0x000fe20000000c00 */
[----:B---3--:R-:W-:Y:S01]  /*4330*/  FFMA R48, R68, R4, R107 ;  /* 0x0000000444307223 */ /* 0x008fe2000000006b */
[C---:B------:R-:W-:Y:S01]  /*4340*/  FFMA R53, R69.reuse, R17, R44 ;  /* 0x0000001145357223 */ /* 0x040fe2000000002c */
[C---:B------:R-:W-:Y:S01]  /*4350*/  FFMA R50, R70.reuse, R10, R51 ;  /* 0x0000000a46327223 */ /* 0x040fe20000000033 */
[----:B------:R-:W1:Y:S01]  /*4360*/  LDS.128 R44, [R38+0x1b0] ;  /* 0x0001b000262c7984 */ /* 0x000e620000000c00 */
[----:B------:R-:W-:Y:S01]  /*4370*/  FFMA R49, R69, R5, R48 ;  /* 0x0000000545317223 */ /* 0x000fe20000000030 */
[----:B------:R-:W-:Y:S01]  /*4380*/  FFMA R48, R70, R18, R53 ;  /* 0x0000001246307223 */ /* 0x000fe20000000035 */
[C---:B------:R-:W-:Y:S01]  /*4390*/  FFMA R107, R71.reuse, R11, R50 ;  /* 0x0000000b476b7223 */ /* 0x040fe20000000032 */
[----:B----4-:R-:W-:Y:S01]  /*43a0*/  FFMA R50, R64, R8, R117 ;  /* 0x0000000840327223 */ /* 0x010fe20000000075 */
[----:B------:R-:W-:Y:S01]  /*43b0*/  FFMA R52, R70, R6, R49 ;  /* 0x0000000646347223 */ /* 0x000fe20000000031 */
[----:B------:R-:W-:Y:S01]  /*43c0*/  FFMA R109, R71, R19, R48 ;  /* 0x00000013476d7223 */ /* 0x000fe20000000030 */
[C---:B------:R-:W-:Y:S01]  /*43d0*/  FFMA R48, R64.reuse, R16, R119 ;  /* 0x0000001040307223 */ /* 0x040fe20000000077 */
[----:B------:R-:W-:Y:S01]  /*43e0*/  FFMA R55, R65, R9, R50 ;  /* 0x0000000941377223 */ /* 0x000fe20000000032 */
[----:B------:R-:W-:Y:S01]  /*43f0*/  FFMA R105, R71, R7, R52 ;  /* 0x0000000747697223 */ /* 0x000fe20000000034 */
[----:B------:R-:W-:Y:S01]  /*4400*/  FFMA R52, R64, R4, R115 ;  /* 0x0000000440347223 */ /* 0x000fe20000000073 */
[C---:B------:R-:W-:Y:S01]  /*4410*/  FFMA R57, R65.reuse, R17, R48 ;  /* 0x0000001141397223 */ /* 0x040fe20000000030 */
[C---:B------:R-:W-:Y:S01]  /*4420*/  FFMA R54, R66.reuse, R10, R55 ;  /* 0x0000000a42367223 */ /* 0x040fe20000000037 */
[----:B------:R-:W2:Y:S01]  /*4430*/  LDS.128 R48, [R38+0x1030] ;  /* 0x0010300026307984 */ /* 0x000ea20000000c00 */
        /* <DEDUP_REMOVED lines=25> */
[-C--:B------:R-:W-:Y:S01]  /*45d0*/  FFMA R121, R67, R15.reuse, R66 ;  /* 0x0000000f43797223 */ /* 0x080fe20000000042 */
        /* <DEDUP_REMOVED lines=77> */
[C---:B------:R-:W-:Y:S01]  /*4ab0*/  FFMA R60, R46.reuse, R10, R63 ;  /* 0x0000000a2e3c7223 */ /* 0x040fe2000000003f */
[----:B------:R-:W-:Y:S01]  /*4ac0*/  FFMA R45, R45, R13, R44 ;  /* 0x0000000d2d2d7223 */ /* 0x000fe2000000002c */
[C---:B------:R-:W-:Y:S01]  /*4ad0*/  FFMA R62, R46.reuse, R6, R61 ;  /* 0x000000062e3e7223 */ /* 0x040fe2000000003d */
[----:B------:R-:W-:Y:S01]  /*4ae0*/  FFMA R44, R46, R18, R65 ;  /* 0x000000122e2c7223 */ /* 0x000fe20000000041 */
[C---:B------:R-:W-:Y:S01]  /*4af0*/  FFMA R171, R47.reuse, R11, R60 ;  /* 0x0000000b2fab7223 */ /* 0x040fe2000000003c */
[----:B---3--:R-:W-:Y:S01]  /*4b00*/  FFMA R60, R48, R4, R173 ;  /* 0x00000004303c7223 */ /* 0x008fe200000000ad */
[----:B------:R-:W-:Y:S01]  /*4b10*/  FFMA R46, R46, R14, R45 ;  /* 0x0000000e2e2e7223 */ /* 0x000fe2000000002d */
[C---:B------:R-:W-:Y:S01]  /*4b20*/  FFMA R169, R47.reuse, R7, R62 ;  /* 0x000000072fa97223 */ /* 0x040fe2000000003e */
[----:B------:R-:W-:Y:S01]  /*4b30*/  FFMA R167, R47, R19, R44 ;  /* 0x000000132fa77223 */ /* 0x000fe2000000002c */
[----:B------:R-:W-:Y:S01]  /*4b40*/  FFMA R45, R49, R5, R60 ;  /* 0x00000005312d7223 */ /* 0x000fe2000000003c */
[----:B------:R-:W-:Y:S01]  /*4b50*/  FFMA R195, R47, R15, R46 ;  /* 0x0000000f2fc37223 */ /* 0x000fe2000000002e */
[C---:B------:R-:W-:Y:S01]  /*4b60*/  FFMA R46, R48.reuse, R8, R175 ;  /* 0x00000008302e7223 */ /* 0x040fe200000000af */
[C---:B------:R-:W-:Y:S01]  /*4b70*/  FFMA R44, R48.reuse, R16, R177 ;  /* 0x00000010302c7223 */ /* 0x040fe200000000b1 */
        /* <DEDUP_REMOVED lines=12> */
[----:B------:R-:W-:Y:S01]  /*4c40*/  FFMA R175, R51, R7, R48 ;  /* 0x0000000733af7223 */ /* 0x000fe20000000030 */
[C---:B-1----:R-:W-:Y:S01]  /*4c50*/  FFMA R46, R52.reuse, R8, R181 ;  /* 0x00000008342e7223 */ /* 0x042fe200000000b5 */
[C---:B------:R-:W-:Y:S01]  /*4c60*/  FFMA R44, R52.reuse, R16, R183 ;  /* 0x00000010342c7223 */ /* 0x040fe200000000b7 */
[C---:B------:R-:W-:Y:S01]  /*4c70*/  FFMA R48, R52.reuse, R4, R179 ;  /* 0x0000000434307223 */ /* 0x040fe200000000b3 */
[----:B------:R-:W1:Y:S01]  /*4c80*/  LDS.128 R64, [R38+0x3030] ;  /* 0x0030300026407984 */ /* 0x000e620000000c00 */
[C---:B------:R-:W-:Y:S01]  /*4c90*/  FFMA R47, R53.reuse, R9, R46 ;  /* 0x00000009352f7223 */ /* 0x040fe2000000002e */
[C---:B------:R-:W-:Y:S01]  /*4ca0*/  FFMA R49, R53.reuse, R17, R44 ;  /* 0x0000001135317223 */ /* 0x040fe2000000002c */
[C---:B------:R-:W-:Y:S01]  /*4cb0*/  FFMA R45, R53.reuse, R5, R48 ;  /* 0x00000005352d7223 */ /* 0x040fe20000000030 */
[----:B------:R-:W-:Y:S01]  /*4cc0*/  FFMA R52, R52, R12, R199 ;  /* 0x0000000c34347223 */ /* 0x000fe200000000c7 */
[C---:B------:R-:W-:Y:S01]  /*4cd0*/  FFMA R46, R54.reuse, R10, R47 ;  /* 0x0000000a362e7223 */ /* 0x040fe2000000002f */
[C---:B------:R-:W-:Y:S01]  /*4ce0*/  FFMA R44, R54.reuse, R18, R49 ;  /* 0x00000012362c7223 */ /* 0x040fe20000000031 */
[----:B------:R-:W-:Y:S01]  /*4cf0*/  FFMA R48, R54, R6, R45 ;  /* 0x0000000636307223 */ /* 0x000fe2000000002d */
[----:B------:R-:W-:Y:S01]  /*4d00*/  FFMA R53, R53, R13, R52 ;  /* 0x0000000d35357223 */ /* 0x000fe20000000034 */
[C---:B------:R-:W-:Y:S01]  /*4d10*/  FFMA R181, R55.reuse, R11, R46 ;  /* 0x0000000b37b57223 */ /* 0x040fe2000000002e */
[C---:B------:R-:W-:Y:S01]  /*4d20*/  FFMA R179, R55.reuse, R19, R44 ;  /* 0x0000001337b37223 */ /* 0x040fe2000000002c */
[----:B------:R-:W-:Y:S01]  /*4d30*/  FFMA R183, R55, R7, R48 ;  /* 0x0000000737b77223 */ /* 0x000fe20000000030 */
[C---:B--2---:R-:W-:Y:S01]  /*4d40*/  FFMA R46, R56.reuse, R8, R133 ;  /* 0x00000008382e7223 */ /* 0x044fe20000000085 */
        /* <DEDUP_REMOVED lines=8> */
[----:B------:R-:W2:Y:S01]  /*4dd0*/  LDS.128 R44, [R38+0x30b0] ;  /* 0x0030b000262c7984 */ /* 0x000ea20000000c00 */
[C---:B------:R-:W-:Y:S01]  /*4de0*/  FFMA R52, R58.reuse, R6, R49 ;  /* 0x000000063a347223 */ /* 0x040fe20000000031 */
[C---:B------:R-:W-:Y:S01]  /*4df0*/  FFMA R50, R58.reuse, R10, R51 ;  /* 0x0000000a3a327223 */ /* 0x040fe20000000033 */
[----:B------:R-:W-:Y:S01]  /*4e00*/  FFMA R48, R58, R18, R53 ;  /* 0x000000123a307223 */ /* 0x000fe20000000035 */
[----:B------:R-:W-:Y:S01]  /*4e10*/  FFMA R203, R55, R15, R54 ;  /* 0x0000000f37cb7223 */ /* 0x000fe20000000036 */
[C---:B------:R-:W-:Y:S01]  /*4e20*/  FFMA R135, R59.reuse, R7, R52 ;  /* 0x000000073b877223 */ /* 0x040fe20000000034 */
[C---:B------:R-:W-:Y:S01]  /*4e30*/  FFMA R133, R59.reuse, R11, R50 ;  /* 0x0000000b3b857223 */ /* 0x040fe20000000032 */
[C---:B---3--:R-:W-:Y:S01]  /*4e40*/  FFMA R52, R60.reuse, R4, R123 ;  /* 0x000000043c347223 */ /* 0x048fe2000000007b */
[C---:B------:R-:W-:Y:S01]  /*4e50*/  FFMA R50, R60.reuse, R8, R125 ;  /* 0x000000083c327223 */ /* 0x040fe2000000007d */
[----:B------:R-:W-:Y:S01]  /*4e60*/  FFMA R131, R59, R19, R48 ;  /* 0x000000133b837223 */ /* 0x000fe20000000030 */
[----:B------:R-:W-:Y:S01]  /*4e70*/  FFMA R48, R60, R12, R129 ;  /* 0x0000000c3c307223 */ /* 0x000fe20000000081 */
[C---:B------:R-:W-:Y:S01]  /*4e80*/  FFMA R49, R61.reuse, R5, R52 ;  /* 0x000000053d317223 */ /* 0x040fe20000000034 */
[----:B------:R-:W-:Y:S01]  /*4e90*/  FFMA R51, R61, R9, R50 ;  /* 0x000000093d337223 */ /* 0x000fe20000000032 */
[-C--:B------:R-:W-:Y:S01]  /*4ea0*/  FFMA R57, R57, R13.reuse, R56 ;  /* 0x0000000d39397223 */ /* 0x080fe20000000038 */
[----:B------:R-:W-:Y:S01]  /*4eb0*/  FFMA R53, R61, R13, R48 ;  /* 0x0000000d3d357223 */ /* 0x000fe20000000030 */
[C---:B------:R-:W-:Y:S01]  /*4ec0*/  FFMA R56, R62.reuse, R6, R49 ;  /* 0x000000063e387223 */ /* 0x040fe20000000031 */
[----:B------:R-:W-:Y:S01]  /*4ed0*/  FFMA R54, R62, R10, R51 ;  /* 0x0000000a3e367223 */ /* 0x000fe20000000033 */
[----:B------:R-:W-:Y:S01]  /*4ee0*/  FFMA R60, R60, R16, R127 ;  /* 0x000000103c3c7223 */ /* 0x000fe2000000007f */
[----:B------:R-:W3:Y:S01]  /*4ef0*/  LDS.128 R48, [R38+0x3130] ;  /* 0x0031300026307984 */ /* 0x000ee20000000c00 */
[----:B------:R-:W-:Y:S01]  /*4f00*/  FFMA R52, R62, R14, R53 ;  /* 0x0000000e3e347223 */ /* 0x000fe20000000035 */
[C---:B------:R-:W-:Y:S01]  /*4f10*/  FFMA R127, R63.reuse, R7, R56 ;  /* 0x000000073f7f7223 */ /* 0x040fe20000000038 */
[----:B------:R-:W-:Y:S01]  /*4f20*/  FFMA R125, R63, R11, R54 ;  /* 0x0000000b3f7d7223 */ /* 0x000fe20000000036 */
[----:B------:R-:W-:Y:S01]  /*4f30*/  FFMA R69, R69, R13, R68 ;  /* 0x0000000d45457223 */ /* 0x000fe20000000044 */
[C---:B-1----:R-:W-:Y:S01]  /*4f40*/  FFMA R56, R64.reuse, R4, R87 ;  /* 0x0000000440387223 */ /* 0x042fe20000000057 */
[----:B------:R-:W-:Y:S01]  /*4f50*/  FFMA R54, R64, R8, R89 ;  /* 0x0000000840367223 */ /* 0x000fe20000000059 */
[----:B------:R-:W-:Y:S01]  /*4f60*/  FFMA R129, R63, R15, R52 ;  /* 0x0000000f3f817223 */ /* 0x000fe20000000034 */
[----:B------:R-:W-:Y:S01]  /*4f70*/  FFMA R70, R70, R14, R69 ;  /* 0x0000000e46467223 */ /* 0x000fe20000000045 */
        /* <DEDUP_REMOVED lines=8> */
[----:B------:R-:W-:Y:S01]  /*5000*/  FFMA R52, R66, R14, R57 ;  /* 0x0000000e42347223 */ /* 0x000fe20000000039 */
[----:B------:R-:W1:Y:S01]  /*5010*/  LDS.128 R68, [R38+0x31b0] ;  /* 0x0031b00026447984 */ /* 0x000e620000000c00 */
[C---:B------:R-:W-:Y:S01]  /*5020*/  FFMA R201, R67.reuse, R7, R56 ;  /* 0x0000000743c97223 */ /* 0x040fe20000000038 */
[----:B------:R-:W-:Y:S01]  /*5030*/  FFMA R205, R67, R11, R54 ;  /* 0x0000000b43cd7223 */ /* 0x000fe20000000036 */
[----:B------:R-:W-:Y:S01]  /*5040*/  FFMA R61, R61, R17, R60 ;  /* 0x000000113d3d7223 */ /* 0x000fe2000000003c */
[C---:B--2---:R-:W-:Y:S01]  /*5050*/  FFMA R54, R44.reuse, R16, R95 ;  /* 0x000000102c367223 */ /* 0x044fe2000000005f */
        /* <DEDUP_REMOVED lines=8> */
[----:B------:R-:W-:Y:S01]  /*50e0*/  FFMA R123, R63, R19, R62 ;  /* 0x000000133f7b7223 */ /* 0x000fe2000000003e */
[C---:B------:R-:W-:Y:S01]  /*50f0*/  FFMA R76, R46.reuse, R18, R55 ;  /* 0x000000122e4c7223 */ /* 0x040fe20000000037 */
[----:B------:R-:W-:Y:S01]  /*5100*/  FFMA R45, R45, R5, R44 ;  /* 0x000000052d2d7223 */ /* 0x000fe2000000002c */
[C---:B------:R-:W-:Y:S01]  /*5110*/  FFMA R78, R46.reuse, R10, R53 ;  /* 0x0000000a2e4e7223 */ /* 0x040fe20000000035 */
[----:B------:R-:W2:Y:S01]  /*5120*/  LDS.128 R60, [R41+0x140] ;  /* 0x00014000293c7984 */ /* 0x000ea20000000c00 */
[C---:B------:R-:W-:Y:S01]  /*5130*/  FFMA R44, R46.reuse, R14, R57 ;  /* 0x0000000e2e2c7223 */ /* 0x040fe20000000039 */
[-C--:B------:R-:W-:Y:S01]  /*5140*/  FFMA R199, R59, R15.reuse, R58 ;  /* 0x0000000f3bc77223 */ /* 0x080fe2000000003a */
[----:B------:R-:W-:Y:S01]  /*5150*/  FFMA R46, R46, R6, R45 ;  /* 0x000000062e2e7223 */ /* 0x000fe2000000002d */
[----:B------:R-:W4:Y:S01]  /*5160*/  LDS.128 R52, [R41+0x40] ;  /* 0x0000400029347984 */ /* 0x000f220000000c00 */
[C---:B------:R-:W-:Y:S01]  /*5170*/  FFMA R97, R47.reuse, R15, R44 ;  /* 0x0000000f2f617223 */ /* 0x040fe2000000002c */
[C---:B---3--:R-:W-:Y:S01]  /*5180*/  FFMA R44, R48.reuse, R16, R79 ;  /* 0x00000010302c7223 */ /* 0x048fe2000000004f */
[C---:B------:R-:W-:Y:S01]  /*5190*/  FFMA R95, R47.reuse, R7, R46 ;  /* 0x000000072f5f7223 */ /* 0x040fe2000000002e */
[----:B------:R-:W3:Y:S01]  /*51a0*/  LDS.128 R56, [R41+0xc0] ;  /* 0x0000c00029387984 */ /* 0x000ee20000000c00 */
[----:B------:R-:W-:Y:S01]  /*51b0*/  FFMA R46, R48, R8, R43 ;  /* 0x00000008302e7223 */ /* 0x000fe2000000002b */
[----:B------:R-:W-:Y:S01]  /*51c0*/  FFMA R64, R64, R16, R83 ;  /* 0x0000001040407223 */ /* 0x000fe20000000053 */
[C---:B------:R-:W-:Y:S01]  /*51d0*/  FFMA R89, R47.reuse, R19, R76 ;  /* 0x000000132f597223 */ /* 0x040fe2000000004c */
[C---:B------:R-:W-:Y:S01]  /*51e0*/  FFMA R76, R48.reuse, R4, R77 ;  /* 0x00000004304c7223 */ /* 0x040fe2000000004d */
[----:B------:R-:W-:Y:S01]  /*51f0*/  FFMA R93, R47, R11, R78 ;  /* 0x0000000b2f5d7223 */ /* 0x000fe2000000004e */
[C---:B------:R-:W-:Y:S01]  /*5200*/  FFMA R77, R49.reuse, R9, R46 ;  /* 0x00000009314d7223 */ /* 0x040fe2000000002e */
[-C--:B------:R-:W-:Y:S01]  /*5210*/  FFMA R79, R49, R17.reuse, R44 ;  /* 0x00000011314f7223 */ /* 0x080fe2000000002c */
[----:B------:R-:W-:Y:S01]  /*5220*/  FFMA R65, R65, R17, R64 ;  /* 0x0000001141417223 */ /* 0x000fe20000000040 */
[----:B------:R-:W-:Y:S01]  /*5230*/  FFMA R48, R48, R12, R81 ;  /* 0x0000000c30307223 */ /* 0x000fe20000000051 */
[----:B------:R-:W3:Y:S01]  /*5240*/  LDS.128 R44, [R38+0xc0] ;  /* 0x0000c000262c7984 */ /* 0x000ee20000000c00 */
[C---:B------:R-:W-:Y:S01]  /*5250*/  FFMA R43, R49.reuse, R5, R76 ;  /* 0x00000005312b7223 */ /* 0x040fe2000000004c */
        /* <DEDUP_REMOVED lines=8> */
[----:B------:R-:W3:Y:S01]  /*52e0*/  LDS.128 R64, [R41+0x1c0] ;  /* 0x0001c00029407984 */ /* 0x000ee20000000c00 */
[C---:B------:R-:W-:Y:S01]  /*52f0*/  FFMA R43, R51.reuse, R11, R76 ;  /* 0x0000000b332b7223 */ /* 0x040fe2000000004c */
[C---:B------:R-:W-:Y:S01]  /*5300*/  FFMA R79, R51.reuse, R19, R48 ;  /* 0x00000013334f7223 */ /* 0x040fe20000000030 */
[----:B------:R-:W-:Y:S01]  /*5310*/  FFMA R81, R51, R15, R50 ;  /* 0x0000000f33517223 */ /* 0x000fe20000000032 */
[C---:B-1----:R-:W-:Y:S01]  /*5320*/  FFMA R4, R68.reuse, R4, R85 ;  /* 0x0000000444047223 */ /* 0x042fe20000000055 */
[----:B------:R-:W1:Y:S01]  /*5330*/  LDS.128 R48, [R38+0x140] ;  /* 0x0001400026307984 */ /* 0x000e620000000c00 */
[C---:B------:R-:W-:Y:S01]  /*5340*/  FFMA R8, R68.reuse, R8, R91 ;  /* 0x0000000844087223 */ /* 0x040fe2000000005b */
[C---:B------:R-:W-:Y:S01]  /*5350*/  FFMA R12, R68.reuse, R12, R111 ;  /* 0x0000000c440c7223 */ /* 0x040fe2000000006f */
[C---:B------:R-:W-:Y:S01]  /*5360*/  FFMA R5, R69.reuse, R5, R4 ;  /* 0x0000000545057223 */ /* 0x040fe20000000004 */
[----:B------:R-:W-:Y:S01]  /*5370*/  FFMA R16, R68, R16, R99 ;  /* 0x0000001044107223 */ /* 0x000fe20000000063 */
[C---:B------:R-:W-:Y:S01]  /*5380*/  FFMA R9, R69.reuse, R9, R8 ;  /* 0x0000000945097223 */ /* 0x040fe20000000008 */
[----:B------:R-:W-:Y:S01]  /*5390*/  FFMA R13, R69, R13, R12 ;  /* 0x0000000d450d7223 */ /* 0x000fe2000000000c */
[----:B------:R-:W-:Y:S01]  /*53a0*/  FFMA R6, R70, R6, R5 ;  /* 0x0000000646067223 */ /* 0x000fe20000000005 */
[----:B--2---:R-:W-:Y:S01]  /*53b0*/  FFMA R4, R72, R60, R109 ;  /* 0x0000003c48047223 */ /* 0x004fe2000000006d */
[C---:B------:R-:W-:Y:S01]  /*53c0*/  FFMA R10, R70.reuse, R10, R9 ;  /* 0x0000000a460a7223 */ /* 0x040fe20000000009 */
[----:B------:R-:W-:Y:S01]  /*53d0*/  FFMA R14, R70, R14, R13 ;  /* 0x0000000e460e7223 */ /* 0x000fe2000000000d */
[C---:B------:R-:W-:Y:S01]  /*53e0*/  FFMA R83, R71.reuse, R7, R6 ;  /* 0x0000000747537223 */ /* 0x040fe20000000006 */
[C---:B----4-:R-:W-:Y:S01]  /*53f0*/  FFMA R6, R72.reuse, R52, R107 ;  /* 0x0000003448067223 */ /* 0x050fe2000000006b */
[----:B------:R-:W-:Y:S01]  /*5400*/  FFMA R85, R71, R11, R10 ;  /* 0x0000000b47557223 */ /* 0x000fe2000000000a */
[C---:B------:R-:W-:Y:S01]  /*5410*/  FFMA R13, R73.reuse, R61, R4 ;  /* 0x0000003d490d7223 */ /* 0x040fe20000000004 */
[----:B---3--:R-:W-:Y:S01]  /*5420*/  FFMA R8, R72, R56, R105 ;  /* 0x0000003848087223 */ /* 0x008fe20000000069 */
[----:B------:R-:W-:Y:S01]  /*5430*/  FFMA R11, R73, R53, R6 ;  /* 0x00000035490b7223 */ /* 0x000fe20000000006 */
[----:B------:R-:W-:Y:S01]  /*5440*/  FFMA R17, R69, R17, R16 ;  /* 0x0000001145117223 */ /* 0x000fe20000000010 */
[----:B------:R-:W2:Y:S01]  /*5450*/  LDS.128 R4, [R38+0x1c0] ;  /* 0x0001c00026047984 */ /* 0x000ea20000000c00 */
        /* <DEDUP_REMOVED lines=24> */
[----:B------:R-:W-:Y:S01]  /*55e0*/  FFMA R16, R46, R58, R13 ;  /* 0x0000003a2e107223 */ /* 0x000fe2000000000d */
[C---:B-1----:R-:W-:Y:S01]  /*55f0*/  FFMA R14, R48.reuse, R52, R141 ;  /* 0x00000034300e7223 */ /* 0x042fe2000000008d */
[----:B------:R-:W-:Y:S01]  /*5600*/  FFMA R12, R48, R60, R137 ;  /* 0x0000003c300c7223 */ /* 0x000fe20000000089 */
        /* <DEDUP_REMOVED lines=11> */
[----:B------:R-:W-:Y:S01]  /*56c0*/  FFMA R44, R50, R58, R17 ;  /* 0x0000003a322c7223 */ /* 0x000fe20000000011 */
[C---:B------:R-:W-:Y:S01]  /*56d0*/  FFMA R119, R51.reuse, R55, R18 ;  /* 0x0000003733777223 */ /* 0x040fe20000000012 */
[C---:B------:R-:W-:Y:S01]  /*56e0*/  FFMA R117, R51.reuse, R63, R16 ;  /* 0x0000003f33757223 */ /* 0x040fe20000000010 */
[C---:B--2---:R-:W-:Y:S01]  /*56f0*/  FFMA R18, R4.reuse, R52, R145 ;  /* 0x0000003404127223 */ /* 0x044fe20000000091 */
        /* <DEDUP_REMOVED lines=151> */
[----:B------:R-:W-:Y:S01]  /*6070*/  FFMA R6, R6, R62, R5 ;  /* 0x0000003e06067223 */ /* 0x000fe20000000005 */
[C---:B------:R-:W-:Y:S01]  /*6080*/  FFMA R125, R7.reuse, R59, R46 ;  /* 0x0000003b077d7223 */ /* 0x040fe2000000002e */
[C---:B------:R-:W-:Y:S01]  /*6090*/  FFMA R199, R7.reuse, R67, R4 ;  /* 0x0000004307c77223 */ /* 0x040fe20000000004 */
[C---:B--2---:R-:W-:Y:S01]  /*60a0*/  FFMA R4, R8.reuse, R64, R207 ;  /* 0x0000004008047223 */ /* 0x044fe200000000cf */
        /* <DEDUP_REMOVED lines=11> */
[----:B------:R-:W-:Y:S01]  /*6160*/  FFMA R6, R10, R54, R7 ;  /* 0x000000360a067223 */ /* 0x000fe20000000007 */
[----:B------:R-:W-:Y:S01]  /*6170*/  FFMA R181, R11, R67, R4 ;  /* 0x000000430bb57223 */ /* 0x000fe20000000004 */
[----:B------:R-:W-:Y:S01]  /*6180*/  FFMA R73, R73, R65, R72 ;  /* 0x0000004149497223 */ /* 0x000fe20000000048 */
[----:B---3--:R-:W-:Y:S01]  /*6190*/  FFMA R4, R12, R64, R97 ;  /* 0x000000400c047223 */ /* 0x008fe20000000061 */
[C---:B------:R-:W-:Y:S01]  /*61a0*/  FFMA R135, R11.reuse, R59, R8 ;  /* 0x0000003b0b877223 */ /* 0x040fe20000000008 */
        /* <DEDUP_REMOVED lines=13> */
[----:B------:R-:W-:Y:S01]  /*6280*/  LDS.128 R72, [R38+0x50] ;  /* 0x0000500026487984 */ /* 0x000fe20000000c00 */
[C---:B------:R-:W-:Y:S01]  /*6290*/  FFMA R76, R14.reuse, R62, R7 ;  /* 0x0000003e0e4c7223 */ /* 0x040fe20000000007 */
[C---:B------:R-:W-:Y:S01]  /*62a0*/  FFMA R78, R14.reuse, R54, R5 ;  /* 0x000000360e4e7223 */ /* 0x040fe20000000005 */
[----:B------:R-:W-:Y:S01]  /*62b0*/  FFMA R14, R14, R58, R13 ;  /* 0x0000003a0e0e7223 */ /* 0x000fe2000000000d */
[----:B------:R-:W3:Y:S01]  /*62c0*/  LDS.128 R8, [R41+0x150] ;  /* 0x0001500029087984 */ /* 0x000ee20000000c00 */
[C---:B------:R-:W-:Y:S01]  /*62d0*/  FFMA R97, R15.reuse, R67, R12 ;  /* 0x000000430f617223 */ /* 0x040fe2000000000c */
[C---:B-1----:R-:W-:Y:S01]  /*62e0*/  FFMA R12, R16.reuse, R60, R79 ;  /* 0x0000003c100c7223 */ /* 0x042fe2000000004f */
[----:B------:R-:W-:Y:S01]  /*62f0*/  FFMA R93, R15, R59, R14 ;  /* 0x0000003b0f5d7223 */ /* 0x000fe2000000000e */
[----:B------:R-:W1:Y:S01]  /*6300*/  LDS.128 R44, [R41+0x1d0] ;  /* 0x0001d000292c7984 */ /* 0x000e620000000c00 */
[C---:B------:R-:W-:Y:S01]  /*6310*/  FFMA R14, R16.reuse, R52, R43 ;  /* 0x00000034100e7223 */ /* 0x040fe2000000002b */
[----:B------:R-:W-:Y:S01]  /*6320*/  FFMA R137, R51, R67, R50 ;  /* 0x0000004333897223 */ /* 0x000fe20000000032 */
[C---:B------:R-:W-:Y:S01]  /*6330*/  FFMA R95, R15.reuse, R63, R76 ;  /* 0x0000003f0f5f7223 */ /* 0x040fe2000000004c */
[----:B------:R-:W4:Y:S01]  /*6340*/  LDS.128 R4, [R41+0x50] ;  /* 0x0000500029047984 */ /* 0x000f220000000c00 */
        /* <DEDUP_REMOVED lines=11> */
[----:B------:R-:W-:Y:S01]  /*6400*/  FFMA R16, R18, R62, R79 ;  /* 0x0000003e12107223 */ /* 0x000fe2000000004f */
[----:B--2---:R-:W-:Y:S01]  /*6410*/  FFMA R52, R68, R52, R85 ;  /* 0x0000003444347223 */ /* 0x004fe20000000055 */
[----:B------:R-:W-:Y:S01]  /*6420*/  FFMA R18, R18, R66, R17 ;  /* 0x0000004212127223 */ /* 0x000fe20000000011 */
[C---:B------:R-:W-:Y:S01]  /*6430*/  FFMA R43, R19.reuse, R59, R78 ;  /* 0x0000003b132b7223 */ /* 0x040fe2000000004e */
[C---:B------:R-:W-:Y:S01]  /*6440*/  FFMA R77, R19.reuse, R55, R76 ;  /* 0x00000037134d7223 */ /* 0x040fe2000000004c */
[C---:B------:R-:W-:Y:S01]  /*6450*/  FFMA R79, R19.reuse, R63, R16 ;  /* 0x0000003f134f7223 */ /* 0x040fe20000000010 */
[----:B------:R-:W-:Y:S01]  /*6460*/  FFMA R81, R19, R67, R18 ;  /* 0x0000004313517223 */ /* 0x000fe20000000012 */
[C---:B------:R-:W-:Y:S01]  /*6470*/  FFMA R53, R69.reuse, R53, R52 ;  /* 0x0000003545357223 */ /* 0x040fe20000000034 */
[C---:B------:R-:W-:Y:S01]  /*6480*/  FFMA R56, R68.reuse, R56, R83 ;  /* 0x0000003844387223 */ /* 0x040fe20000000053 */
[----:B------:R-:W2:Y:S01]  /*6490*/  LDS.128 R16, [R38+0x150] ;  /* 0x0001500026107984 */ /* 0x000ea20000000c00 */
        /* <DEDUP_REMOVED lines=9> */
[----:B---3--:R-:W-:Y:S01]  /*6530*/  FFMA R54, R72, R8, R99 ;  /* 0x0000000848367223 */ /* 0x008fe20000000063 */
[C---:B------:R-:W-:Y:S01]  /*6540*/  FFMA R83, R71.reuse, R59, R58 ;  /* 0x0000003b47537223 */ /* 0x040fe2000000003a */
[----:B------:R-:W-:Y:S01]  /*6550*/  FFMA R66, R70, R66, R65 ;  /* 0x0000004246427223 */ /* 0x000fe20000000041 */
[----:B------:R-:W-:Y:S01]  /*6560*/  FFMA R87, R71, R63, R62 ;  /* 0x0000003f47577223 */ /* 0x000fe2000000003e */
[C---:B-1----:R-:W-:Y:S01]  /*6570*/  FFMA R52, R72.reuse, R44, R107 ;  /* 0x0000002c48347223 */ /* 0x042fe2000000006b */
[----:B------:R-:W-:Y:S01]  /*6580*/  FFMA R59, R73, R9, R54 ;  /* 0x00000009493b7223 */ /* 0x000fe20000000036 */
[----:B------:R-:W-:Y:S01]  /*6590*/  FFMA R91, R71, R67, R66 ;  /* 0x00000043475b7223 */ /* 0x000fe20000000042 */
[----:B----4-:R-:W-:Y:S01]  /*65a0*/  FFMA R56, R72, R4, R105 ;  /* 0x0000000448387223 */ /* 0x010fe20000000069 */
[C---:B------:R-:W-:Y:S01]  /*65b0*/  FFMA R61, R73.reuse, R45, R52 ;  /* 0x0000002d493d7223 */ /* 0x040fe20000000034 */
[C---:B------:R-:W-:Y:S01]  /*65c0*/  FFMA R58, R74.reuse, R10, R59 ;  /* 0x0000000a4a3a7223 */ /* 0x040fe2000000003b */
[----:B------:R-:W1:Y:S01]  /*65d0*/  LDS.128 R52, [R38+0x1d0] ;  /* 0x0001d00026347984 */ /* 0x000e620000000c00 */
[----:B------:R-:W-:Y:S01]  /*65e0*/  FFMA R57, R73, R5, R56 ;  /* 0x0000000549397223 */ /* 0x000fe20000000038 */
[----:B------:R-:W-:Y:S01]  /*65f0*/  FFMA R56, R74, R46, R61 ;  /* 0x0000002e4a387223 */ /* 0x000fe2000000003d */
        /* <DEDUP_REMOVED lines=172> */
[C---:B------:R-:W-:Y:S01]  /*70c0*/  FFMA R131, R19.reuse, R51, R62 ;  /* 0x0000003313837223 */ /* 0x040fe2000000003e */
[C---:B--2---:R-:W-:Y:S01]  /*70d0*/  FFMA R60, R52.reuse, R48, R125 ;  /* 0x00000030343c7223 */ /* 0x044fe2000000007d */
[C---:B------:R-:W-:Y:S01]  /*70e0*/  FFMA R173, R19.reuse, R47, R18 ;  /* 0x0000002f13ad7223 */ /* 0x040fe20000000012 */
[C---:B------:R-:W-:Y:S01]  /*70f0*/  FFMA R18, R52.reuse, R4, R129 ;  /* 0x0000000434127223 */ /* 0x040fe20000000081 */
[----:B------:R-:W-:Y:S01]  /*7100*/  FFMA R157, R19, R11, R16 ;  /* 0x0000000b139d7223 */ /* 0x000fe20000000010 */
[C---:B------:R-:W-:Y:S01]  /*7110*/  FFMA R16, R52.reuse, R44, R199 ;  /* 0x0000002c34107223 */ /* 0x040fe200000000c7 */
[----:B------:R-:W-:Y:S01]  /*7120*/  FFMA R52, R52, R8, R123 ;  /* 0x0000000834347223 */ /* 0x000fe2000000007b */
[C---:B------:R-:W-:Y:S01]  /*7130*/  FFMA R17, R53.reuse, R49, R60 ;  /* 0x0000003135117223 */ /* 0x040fe2000000003c */
[C---:B------:R-:W-:Y:S01]  /*7140*/  FFMA R19, R53.reuse, R5, R18 ;  /* 0x0000000535137223 */ /* 0x040fe20000000012 */
[----:B------:R-:W2:Y:S01]  /*7150*/  LDS.128 R64, [R38+0x3150] ;  /* 0x0031500026407984 */ /* 0x000ea20000000c00 */
        /* <DEDUP_REMOVED lines=18> */
[----:B------:R-:W1:Y:S01]  /*7280*/  LDS.128 R68, [R38+0x31d0] ;  /* 0x0031d00026447984 */ /* 0x000e620000000c00 */
[----:B------:R-:W-:Y:S01]  /*7290*/  FFMA R16, R58, R46, R53 ;  /* 0x0000002e3a107223 */ /* 0x000fe20000000035 */
[C---:B------:R-:W-:Y:S01]  /*72a0*/  FFMA R127, R59.reuse, R51, R52 ;  /* 0x000000333b7f7223 */ /* 0x040fe20000000034 */
[----:B------:R-:W-:Y:S01]  /*72b0*/  FFMA R125, R59, R7, R18 ;  /* 0x000000073b7d7223 */ /* 0x000fe20000000012 */
[----:B------:R-:W-:Y:S01]  /*72c0*/  FFMA R73, R73, R49, R72 ;  /* 0x0000003149497223 */ /* 0x000fe20000000048 */
[----:B------:R-:W-:Y:S01]  /*72d0*/  FFMA R57, R57, R9, R56 ;  /* 0x0000000939397223 */ /* 0x000fe20000000038 */
[C---:B---3--:R-:W-:Y:S01]  /*72e0*/  FFMA R18, R12.reuse, R8, R95 ;  /* 0x000000080c127223 */ /* 0x048fe2000000005f */
[C---:B------:R-:W-:Y:S01]  /*72f0*/  FFMA R52, R12.reuse, R4, R89 ;  /* 0x000000040c347223 */ /* 0x040fe20000000059 */
        /* <DEDUP_REMOVED lines=13> */
[----:B------:R-:W-:Y:S01]  /*73d0*/  LDS.128 R72, [R38+0x60] ;  /* 0x0000600026487984 */ /* 0x000fe20000000c00 */
[----:B------:R-:W-:Y:S01]  /*73e0*/  FFMA R123, R55, R11, R54 ;  /* 0x0000000b377b7223 */ /* 0x000fe20000000036 */
[C---:B------:R-:W-:Y:S01]  /*73f0*/  FFMA R12, R14.reuse, R46, R53 ;  /* 0x0000002e0e0c7223 */ /* 0x040fe20000000035 */
[----:B------:R-:W-:Y:S01]  /*7400*/  FFMA R14, R14, R50, R13 ;  /* 0x000000320e0e7223 */ /* 0x000fe2000000000d */
[----:B------:R-:W3:Y:S01]  /*7410*/  LDS.128 R16, [R41+0x60] ;  /* 0x0000600029107984 */ /* 0x000ee20000000c00 */
[C---:B------:R-:W-:Y:S01]  /*7420*/  FFMA R95, R15.reuse, R7, R78 ;  /* 0x000000070f5f7223 */ /* 0x040fe2000000004e */
[C---:B------:R-:W-:Y:S01]  /*7430*/  FFMA R97, R15.reuse, R47, R12 ;  /* 0x0000002f0f617223 */ /* 0x040fe2000000000c */
[C---:B------:R-:W-:Y:S01]  /*7440*/  FFMA R89, R15.reuse, R51, R14 ;  /* 0x000000330f597223 */ /* 0x040fe2000000000e */
[----:B------:R-:W4:Y:S01]  /*7450*/  LDS.128 R56, [R41+0x160] ;  /* 0x0001600029387984 */ /* 0x000f220000000c00 */
[C---:B--2---:R-:W-:Y:S01]  /*7460*/  FFMA R14, R64.reuse, R4, R77 ;  /* 0x00000004400e7223 */ /* 0x044fe2000000004d */
[C---:B------:R-:W-:Y:S01]  /*7470*/  FFMA R12, R64.reuse, R8, R79 ;  /* 0x00000008400c7223 */ /* 0x040fe2000000004f */
[----:B------:R-:W-:Y:S01]  /*7480*/  FFMA R93, R15, R11, R76 ;  /* 0x0000000b0f5d7223 */ /* 0x000fe2000000004c */
[----:B------:R-:W2:Y:S01]  /*7490*/  LDS.128 R52, [R41+0xe0] ;  /* 0x0000e00029347984 */ /* 0x000ea20000000c00 */
[C---:B------:R-:W-:Y:S01]  /*74a0*/  FFMA R77, R65.reuse, R5, R14 ;  /* 0x00000005414d7223 */ /* 0x040fe2000000000e */
[----:B------:R-:W-:Y:S01]  /*74b0*/  FFMA R79, R65, R9, R12 ;  /* 0x00000009414f7223 */ /* 0x000fe2000000000c */
[C---:B------:R-:W-:Y:S01]  /*74c0*/  FFMA R76, R64.reuse, R48, R43 ;  /* 0x00000030404c7223 */ /* 0x040fe2000000002b */
[----:B------:R-:W2:Y:S01]  /*74d0*/  LDS.128 R60, [R41+0x1e0] ;  /* 0x0001e000293c7984 */ /* 0x000ea20000000c00 */
[----:B------:R-:W-:-:S02]  /*74e0*/  FFMA R64, R64, R44, R81 ;  /* 0x0000002c40407223 */ /* 0x000fc40000000051 */
[C---:B------:R-:W-:Y:S01]  /*74f0*/  FFMA R43, R65.reuse, R49, R76 ;  /* 0x00000031412b7223 */ /* 0x040fe2000000004c */
[----:B------:R-:W2:Y:S01]  /*7500*/  LDS.128 R12, [R38+0xe0] ;  /* 0x0000e000260c7984 */ /* 0x000ea20000000c00 */
        /* <DEDUP_REMOVED lines=9> */
[----:B------:R-:W-:Y:S01]  /*75a0*/  FFMA R81, R67, R47, R66 ;  /* 0x0000002f43517223 */ /* 0x000fe20000000042 */
[C---:B------:R-:W-:Y:S01]  /*75b0*/  FFMA R5, R69.reuse, R5, R4 ;  /* 0x0000000545057223 */ /* 0x040fe20000000004 */
[C---:B------:R-:W-:Y:S01]  /*75c0*/  FFMA R8, R68.reuse, R8, R87 ;  /* 0x0000000844087223 */ /* 0x040fe20000000057 */
        /* <DEDUP_REMOVED lines=11> */
[----:B------:R-:W-:Y:S01]  /*7680*/  FFMA R85, R71, R11, R10 ;  /* 0x0000000b47557223 */ /* 0x000fe2000000000a */
[----:B------:R-:W-:Y:S01]  /*7690*/  FFMA R50, R70, R50, R49 ;  /* 0x0000003246327223 */ /* 0x000fe20000000031 */
[----:B----4-:R-:W-:Y:S01]  /*76a0*/  FFMA R4, R72, R56, R105 ;  /* 0x0000003848047223 */ /* 0x010fe20000000069 */
[----:B------:R-:W-:-:S02]  /*76b0*/  FFMA R11, R73, R17, R6 ;  /* 0x00000011490b7223 */ /* 0x000fc40000000006 */
[C---:B------:R-:W-:Y:S01]  /*76c0*/  FFMA R69, R71.reuse, R51, R50 ;  /* 0x0000003347457223 */ /* 0x040fe20000000032 */
[----:B------:R-:W-:Y:S01]  /*76d0*/  FFMA R71, R71, R47, R46 ;  /* 0x0000002f47477223 */ /* 0x000fe2000000002e */
[----:B--2---:R-:W-:Y:S01]  /*76e0*/  FFMA R8, R72, R52, R107 ;  /* 0x0000003448087223 */ /* 0x004fe2000000006b */
[C---:B------:R-:W-:Y:S01]  /*76f0*/  FFMA R45, R73.reuse, R57, R4 ;  /* 0x00000039492d7223 */ /* 0x040fe20000000004 */
[----:B------:R-:W-:Y:S01]  /*7700*/  FFMA R10, R74, R18, R11 ;  /* 0x000000124a0a7223 */ /* 0x000fe2000000000b */
[----:B------:R-:W2:Y:S01]  /*7710*/  LDS.128 R4, [R38+0x1e0] ;  /* 0x0001e00026047984 */ /* 0x000ea20000000c00 */
[----:B------:R-:W-:Y:S01]  /*7720*/  FFMA R72, R72, R60, R103 ;  /* 0x0000003c48487223 */ /* 0x000fe20000000067 */
[C---:B------:R-:W-:Y:S01]  /*7730*/  FFMA R9, R73.reuse, R53, R8 ;  /* 0x0000003549097223 */ /* 0x040fe20000000008 */
[C---:B------:R-:W-:Y:S01]  /*7740*/  FFMA R8, R74.reuse, R58, R45 ;  /* 0x0000003a4a087223 */ /* 0x040fe2000000002d */
[----:B------:R-:W-:Y:S01]  /*7750*/  LDS.128 R104, [R38+0x170] ;  /* 0x0001700026687984 */ /* 0x000fe20000000c00 */
[----:B------:R-:W-:Y:S01]  /*7760*/  FFMA R73, R73, R61, R72 ;  /* 0x0000003d49497223 */ /* 0x000fe20000000048 */
[----:B------:R-:W-:Y:S01]  /*7770*/  FFMA R44, R74, R54, R9 ;  /* 0x000000364a2c7223 */ /* 0x000fe20000000009 */
[C---:B------:R-:W-:Y:S01]  /*7780*/  FFMA R87, R75.reuse, R59, R8 ;  /* 0x0000003b4b577223 */ /* 0x040fe20000000008 */
[----:B------:R-:W-:Y:S01]  /*7790*/  FFMA R8, R12, R56, R109 ;  /* 0x000000380c087223 */ /* 0x000fe2000000006d */
[----:B------:R-:W-:Y:S01]  /*77a0*/  FFMA R74, R74, R62, R73 ;  /* 0x0000003e4a4a7223 */ /* 0x000fe20000000049 */
        /* <DEDUP_REMOVED lines=197> */
[C---:B------:R-:W-:Y:S01]  /*8400*/  FFMA R46, R10.reuse, R54, R5 ;  /* 0x000000360a2e7223 */ /* 0x040fe20000000005 */
[C---:B------:R-:W-:Y:S01]  /*8410*/  FFMA R44, R10.reuse, R18, R7 ;  /* 0x000000120a2c7223 */ /* 0x040fe20000000007 */
[----:B------:R-:W1:Y:S01]  /*8420*/  LDS.128 R64, [R38+0x3160] ;  /* 0x0031600026407984 */ /* 0x000e620000000c00 */
[----:B------:R-:W-:Y:S01]  /*8430*/  FFMA R10, R10, R58, R9 ;  /* 0x0000003a0a0a7223 */ /* 0x000fe20000000009 */
[C---:B------:R-:W-:Y:S01]  /*8440*/  FFMA R135, R11.reuse, R63, R8 ;  /* 0x0000003f0b877223 */ /* 0x040fe20000000008 */
[C---:B------:R-:W-:Y:S01]  /*8450*/  FFMA R127, R11.reuse, R19, R44 ;  /* 0x000000130b7f7223 */ /* 0x040fe2000000002c */
[----:B------:R-:W2:Y:S01]  /*8460*/  LDS.128 R4, [R38+0x31e0] ;  /* 0x0031e00026047984 */ /* 0x000ea20000000c00 */
[C---:B------:R-:W-:Y:S01]  /*8470*/  FFMA R125, R11.reuse, R59, R10 ;  /* 0x0000003b0b7d7223 */ /* 0x040fe2000000000a */
[C---:B---3--:R-:W-:Y:S01]  /*8480*/  FFMA R8, R12.reuse, R60, R97 ;  /* 0x0000003c0c087223 */ /* 0x048fe20000000061 */
        /* <DEDUP_REMOVED lines=11> */
[----:B------:R-:W-:Y:S01]  /*8540*/  LDS.128 R108, [R38+0x70] ;  /* 0x00007000266c7984 */ /* 0x000fe20000000c00 */
[----:B------:R-:W-:Y:S01]  /*8550*/  FFMA R14, R14, R54, R13 ;  /* 0x000000360e0e7223 */ /* 0x000fe2000000000d */
[C---:B------:R-:W-:Y:S01]  /*8560*/  FFMA R165, R15.reuse, R59, R68 ;  /* 0x0000003b0fa57223 */ /* 0x040fe20000000044 */
[C---:B------:R-:W-:Y:S01]  /*8570*/  FFMA R175, R15.reuse, R63, R12 ;  /* 0x0000003f0faf7223 */ /* 0x040fe2000000000c */
[----:B------:R-:W3:Y:S01]  /*8580*/  LDS.128 R8, [R41+0x70] ;  /* 0x0000700029087984 */ /* 0x000ee20000000c00 */
[C---:B------:R-:W-:Y:S01]  /*8590*/  FFMA R171, R15.reuse, R55, R14 ;  /* 0x000000370fab7223 */ /* 0x040fe2000000000e */
[----:B------:R-:W-:-:S02]  /*85a0*/  FFMA R169, R15, R19, R70 ;  /* 0x000000130fa97223 */ /* 0x000fc40000000046 */
[----:B------:R-:W4:Y:S04]  /*85b0*/  LDS.128 R44, [R41+0xf0] ;  /* 0x0000f000292c7984 */ /* 0x000f280000000c00 */
[----:B------:R-:W4:Y:S04]  /*85c0*/  LDS.128 R48, [R41+0x170] ;  /* 0x0001700029307984 */ /* 0x000f280000000c00 */
[----:B------:R2:W4:Y:S04]  /*85d0*/  LDS.128 R96, [R41+0x1f0] ;  /* 0x0001f00029607984 */ /* 0x0005280000000c00 */
[----:B------:R-:W4:Y:S01]  /*85e0*/  LDS.128 R100, [R38+0xf0] ;  /* 0x0000f00026647984 */ /* 0x000f220000000c00 */
[C---:B-1----:R-:W-:Y:S01]  /*85f0*/  FFMA R68, R64.reuse, R52, R77 ;  /* 0x0000003440447223 */ /* 0x042fe2000000004d */
        /* <DEDUP_REMOVED lines=9> */
[-C--:B------:R-:W-:Y:S01]  /*8690*/  FFMA R41, R65, R57.reuse, R12 ;  /* 0x0000003941297223 */ /* 0x080fe2000000000c */
[C---:B------:R-:W-:Y:S01]  /*86a0*/  FFMA R57, R5.reuse, R57, R56 ;  /* 0x0000003905397223 */ /* 0x040fe20000000038 */
[C---:B------:R-:W-:Y:S01]  /*86b0*/  FFMA R53, R5.reuse, R53, R52 ;  /* 0x0000003505357223 */ /* 0x040fe20000000034 */
[C---:B------:R-:W-:Y:S01]  /*86c0*/  FFMA R17, R5.reuse, R17, R16 ;  /* 0x0000001105117223 */ /* 0x040fe20000000010 */
[-C--:B------:R-:W-:Y:S01]  /*86d0*/  FFMA R5, R5, R61.reuse, R4 ;  /* 0x0000003d05057223 */ /* 0x080fe20000000004 */
        /* <DEDUP_REMOVED lines=8> */
[C---:B------:R-:W-:Y:S01]  /*8760*/  FFMA R41, R67.reuse, R59, R12 ;  /* 0x0000003b43297223 */ /* 0x040fe2000000000c */
[----:B------:R-:W-:Y:S01]  /*8770*/  FFMA R66, R66, R62, R65 ;  /* 0x0000003e42427223 */ /* 0x000fe20000000041 */
[----:B------:R-:W-:Y:S01]  /*8780*/  FFMA R65, R67, R55, R64 ;  /* 0x0000003743417223 */ /* 0x000fe20000000040 */
[C---:B------:R-:W-:Y:S01]  /*8790*/  FFMA R173, R7.reuse, R63, R6 ;  /* 0x0000003f07ad7223 */ /* 0x040fe20000000006 */
[C---:B---3--:R-:W-:Y:S01]  /*87a0*/  FFMA R6, R108.reuse, R8, R73 ;  /* 0x000000086c067223 */ /* 0x048fe20000000049 */
[C---:B----4-:R-:W-:Y:S01]  /*87b0*/  FFMA R12, R108.reuse, R44, R195 ;  /* 0x0000002c6c0c7223 */ /* 0x050fe200000000c3 */
        /* <DEDUP_REMOVED lines=232> */
[----:B------:R-:W1:Y:S01]  /*9640*/  LDS.128 R112, [R38+0x3170] ;  /* 0x0031700026707984 */ /* 0x000e620000000c00 */
[C---:B------:R-:W-:Y:S01]  /*9650*/  FFMA R64, R6.reuse, R10, R57 ;  /* 0x0000000a06407223 */ /* 0x040fe20000000039 */
[----:B------:R-:W-:Y:S01]  /*9660*/  IADD3 R4, P1, R23, UR4, RZ ;  /* 0x0000000417047c10 */ /* 0x000fe2000ff3e0ff */
[----:B------:R-:W-:Y:S01]  /*9670*/  FFMA R6, R6, R46, R5 ;  /* 0x0000002e06067223 */ /* 0x000fe20000000005 */
[----:B------:R-:W2:Y:S01]  /*9680*/  LDS.128 R56, [R38+0x31f0] ;  /* 0x0031f00026387984 */ /* 0x000ea20000000c00 */
[----:B------:R-:W-:-:S02]  /*9690*/  IADD3.X R117, R24, UR5, RZ, P2, !PT ;  /* 0x0000000518757c10 */ /* 0x000fc400097fe4ff */
[----:B------:R-:W-:Y:S01]  /*96a0*/  IADD3.X R5, R26, UR5, RZ, P1, !PT ;  /* 0x000000051a057c10 */ /* 0x000fe20008ffe4ff */
[----:B------:R-:W-:Y:S06]  /*96b0*/  BAR.SYNC 0x0 ;  /* 0x0000000000007b1d */ /* 0x000fec0000000000 */
[----:B------:R-:W-:Y:S01]  /*96c0*/  IADD3 R118, P1, R25, UR4, RZ ;  /* 0x0000000419767c10 */ /* 0x000fe2000ff3e0ff */
[----:B------:R-:W-:Y:S01]  /*96d0*/  @!PT LDS RZ, [RZ] ;  /* 0x00000000fffff984 */ /* 0x000fe20000000800 */
[----:B------:R-:W-:Y:S01]  /*96e0*/  @!PT LDS RZ, [RZ] ;  /* 0x00000000fffff984 */ /* 0x000fe20000000800 */
[----:B------:R-:W-:Y:S01]  /*96f0*/  @!PT LDS RZ, [RZ] ;  /* 0x00000000fffff984 */ /* 0x000fe20000000800 */
[----:B------:R3:W-:Y:S01]  /*9700*/  LDGSTS.E.BYPASS.128 [R22], [R4.64], !P0 ;  /* 0x0000000004167fae */ /* 0x0007e2000c101c46 */
[----:B------:R-:W-:Y:S02]  /*9710*/  IADD3 R120, P2, R27, UR4, RZ ;  /* 0x000000041b787c10 */ /* 0x000fe4000ff5e0ff */
[----:B------:R-:W-:Y:S01]  /*9720*/  IADD3.X R119, R28, UR5, RZ, P1, !PT ;  /* 0x000000051c777c10 */ /* 0x000fe20008ffe4ff */
[----:B------:R4:W-:Y:S01]  /*9730*/  LDGSTS.E.BYPASS.128 [R2], [R116.64], !P0 ;  /* 0x0000000074027fae */ /* 0x0009e2000c101c46 */
[----:B------:R-:W-:-:S02]  /*9740*/  IADD3 R122, P1, R30, UR4, RZ ;  /* 0x000000041e7a7c10 */ /* 0x000fc4000ff3e0ff */
[----:B------:R-:W-:Y:S01]  /*9750*/  IADD3.X R121, R29, UR5, RZ, P2, !PT ;  /* 0x000000051d797c10 */ /* 0x000fe200097fe4ff */
[----:B------:R4:W-:Y:S01]  /*9760*/  LDGSTS.E.BYPASS.128 [R3], [R118.64], !P0 ;  /* 0x0000000076037fae */ /* 0x0009e2000c101c46 */
[----:B------:R-:W-:Y:S02]  /*9770*/  IADD3 R124, P2, R31, UR4, RZ ;  /* 0x000000041f7c7c10 */ /* 0x000fe4000ff5e0ff */
[----:B------:R-:W-:Y:S01]  /*9780*/  IADD3.X R123, R32, UR5, RZ, P1, !PT ;  /* 0x00000005207b7c10 */ /* 0x000fe20008ffe4ff */
[----:B------:R4:W-:Y:S01]  /*9790*/  LDGSTS.E.BYPASS.128 [R21], [R120.64], !P0 ;  /* 0x0000000078157fae */ /* 0x0009e2000c101c46 */
[----:B------:R-:W-:Y:S01]  /*97a0*/  IADD3 R128, P1, R34, UR4, RZ ;  /* 0x0000000422807c10 */ /* 0x000fe2000ff3e0ff */
[----:B---3--:R-:W-:Y:S01]  /*97b0*/  FFMA R5, R7, R47, R6 ;  /* 0x0000002f07057223 */ /* 0x008fe20000000006 */
[----:B------:R-:W-:Y:S01]  /*97c0*/  IADD3.X R125, R35, UR5, RZ, P2, !PT ;  /* 0x00000005237d7c10 */ /* 0x000fe200097fe4ff */
[----:B------:R-:W0:Y:S01]  /*97d0*/  LDGDEPBAR ;  /* 0x00000000000079af */ /* 0x000e220000000000 */
[----:B------:R-:W-:Y:S01]  /*97e0*/  IADD3.X R127, R36, UR5, RZ, P3, !PT ;  /* 0x00000005247f7c10 */ /* 0x000fe20009ffe4ff */
[----:B------:R-:W-:Y:S01]  /*97f0*/  FFMA R4, R7, R11, R64 ;  /* 0x0000000b07047223 */ /* 0x000fe20000000040 */
[----:B------:R-:W-:Y:S01]  /*9800*/  IADD3.X R129, R37, UR5, RZ, P1, !PT ;  /* 0x0000000525817c10 */ /* 0x000fe20008ffe4ff */
[----:B------:R4:W-:Y:S01]  /*9810*/  LDGSTS.E.BYPASS.128 [R22+0x4000], [R122.64], !P0 ;  /* 0x040000007a167fae */ /* 0x0009e2000c101c46 */
[C---:B------:R-:W-:Y:S01]  /*9820*/  FFMA R6, R7.reuse, R51, R54 ;  /* 0x0000003307067223 */ /* 0x040fe20000000036 */
[----:B------:R-:W-:Y:S01]  /*9830*/  FFMA R7, R7, R99, R52 ;  /* 0x0000006307077223 */ /* 0x000fe20000000034 */
[----:B------:R-:W-:Y:S01]  /*9840*/  UIADD3 UR4, UP0, UR4, 0x80, URZ ;  /* 0x0000008004047890 */ /* 0x000fe2000ff1e03f */
[----:B------:R4:W-:Y:S01]  /*9850*/  LDGSTS.E.BYPASS.128 [R2+0x4000], [R124.64], !P0 ;  /* 0x040000007c027fae */ /* 0x0009e2000c101c46 */
[C---:B-1----:R-:W-:Y:S01]  /*9860*/  FFMA R64, R112.reuse, R44, R65 ;  /* 0x0000002c70407223 */ /* 0x042fe20000000041 */
[C---:B------:R-:W-:Y:S01]  /*9870*/  FFMA R54, R112.reuse, R8, R43 ;  /* 0x0000000870367223 */ /* 0x040fe2000000002b */
[C---:B------:R-:W-:Y:S01]  /*9880*/  FFMA R52, R112.reuse, R48, R41 ;  /* 0x0000003070347223 */ /* 0x040fe20000000029 */
[----:B------:R4:W-:Y:S01]  /*9890*/  LDGSTS.E.BYPASS.128 [R3+0x4000], [R126.64], !P0 ;  /* 0x040000007e037fae */ /* 0x0009e2000c101c46 */
[-C--:B------:R-:W-:Y:S01]  /*98a0*/  FFMA R112, R112, R96.reuse, R67 ;  /* 0x0000006070707223 */ /* 0x080fe20000000043 */
[C---:B--2---:R-:W-:Y:S01]  /*98b0*/  FFMA R96, R56.reuse, R96, R173 ;  /* 0x0000006038607223 */ /* 0x044fe200000000ad */
[C---:B------:R-:W-:Y:S01]  /*98c0*/  FFMA R44, R56.reuse, R44, R55 ;  /* 0x0000002c382c7223 */ /* 0x040fe20000000037 */
[----:B------:R4:W-:Y:S01]  /*98d0*/  LDGSTS.E.BYPASS.128 [R21+0x4000], [R128.64], !P0 ;  /* 0x0400000080157fae */ /* 0x0009e2000c101c46 */
[C---:B------:R-:W-:Y:S01]  /*98e0*/  FFMA R8, R56.reuse, R8, R53 ;  /* 0x0000000838087223 */ /* 0x040fe20000000035 */
[----:B------:R-:W-:Y:S01]  /*98f0*/  FFMA R48, R56, R48, R157 ;  /* 0x0000003038307223 */ /* 0x000fe2000000009d */
[C---:B------:R-:W-:Y:S01]  /*9900*/  FFMA R41, R113.reuse, R45, R64 ;  /* 0x0000002d71297223 */ /* 0x040fe20000000040 */
[----:B------:R-:W0:Y:S01]  /*9910*/  LDGDEPBAR ;  /* 0x00000000000079af */ /* 0x000e220000000000 */
[C---:B------:R-:W-:Y:S01]  /*9920*/  FFMA R43, R113.reuse, R9, R54 ;  /* 0x00000009712b7223 */ /* 0x040fe20000000036 */
[C---:B------:R-:W-:Y:S01]  /*9930*/  FFMA R65, R113.reuse, R49, R52 ;  /* 0x0000003171417223 */ /* 0x040fe20000000034 */
[-C--:B------:R-:W-:Y:S01]  /*9940*/  FFMA R113, R113, R97.reuse, R112 ;  /* 0x0000006171717223 */ /* 0x080fe20000000070 */
[C---:B------:R-:W-:Y:S01]  /*9950*/  FFMA R97, R57.reuse, R97, R96 ;  /* 0x0000006139617223 */ /* 0x040fe20000000060 */
[C---:B------:R-:W-:Y:S01]  /*9960*/  FFMA R45, R57.reuse, R45, R44 ;  /* 0x0000002d392d7223 */ /* 0x040fe2000000002c */
[C---:B------:R-:W-:Y:S01]  /*9970*/  FFMA R9, R57.reuse, R9, R8 ;  /* 0x0000000939097223 */ /* 0x040fe20000000008 */
[----:B------:R-:W-:Y:S01]  /*9980*/  FFMA R49, R57, R49, R48 ;  /* 0x0000003139317223 */ /* 0x000fe20000000030 */
[C---:B------:R-:W-:Y:S01]  /*9990*/  FFMA R52, R114.reuse, R46, R41 ;  /* 0x0000002e72347223 */ /* 0x040fe20000000029 */
[C---:B------:R-:W-:Y:S01]  /*99a0*/  FFMA R64, R114.reuse, R10, R43 ;  /* 0x0000000a72407223 */ /* 0x040fe2000000002b */
[C---:B------:R-:W-:Y:S01]  /*99b0*/  FFMA R66, R114.reuse, R50, R65 ;  /* 0x0000003272427223 */ /* 0x040fe20000000041 */
[-C--:B------:R-:W-:Y:S01]  /*99c0*/  FFMA R114, R114, R98.reuse, R113 ;  /* 0x0000006272727223 */ /* 0x080fe20000000071 */
[C---:B------:R-:W-:Y:S01]  /*99d0*/  FFMA R98, R58.reuse, R98, R97 ;  /* 0x000000623a627223 */ /* 0x040fe20000000061 */
[C---:B------:R-:W-:Y:S01]  /*99e0*/  FFMA R46, R58.reuse, R46, R45 ;  /* 0x0000002e3a2e7223 */ /* 0x040fe2000000002d */
[C---:B------:R-:W-:Y:S01]  /*99f0*/  FFMA R10, R58.reuse, R10, R9 ;  /* 0x0000000a3a0a7223 */ /* 0x040fe20000000009 */
[----:B------:R-:W-:Y:S01]  /*9a00*/  FFMA R58, R58, R50, R49 ;  /* 0x000000323a3a7223 */ /* 0x000fe20000000031 */
[----:B------:R-:W-:Y:S01]  /*9a10*/  UIADD3.X UR5, URZ, UR5, URZ, UP0, !UPT ;  /* 0x000000053f057290 */ /* 0x000fe200087fe43f */
[C---:B------:R-:W-:Y:S01]  /*9a20*/  FFMA R57, R59.reuse, R47, R46 ;  /* 0x0000002f3b397223 */ /* 0x040fe2000000002e */
[C---:B------:R-:W-:Y:S01]  /*9a30*/  FFMA R56, R59.reuse, R11, R10 ;  /* 0x0000000b3b387223 */ /* 0x040fe2000000000a */
[----:B------:R-:W-:Y:S01]  /*9a40*/  FFMA R58, R59, R51, R58 ;  /* 0x000000333b3a7223 */ /* 0x000fe2000000003a */
[C---:B------:R-:W-:Y:S01]  /*9a50*/  FFMA R65, R115.reuse, R47, R52 ;  /* 0x0000002f73417223 */ /* 0x040fe20000000034 */
[C---:B------:R-:W-:Y:S01]  /*9a60*/  FFMA R64, R115.reuse, R11, R64 ;  /* 0x0000000b73407223 */ /* 0x040fe20000000040 */
[C---:B------:R-:W-:Y:S01]  /*9a70*/  FFMA R66, R115.reuse, R51, R66 ;  /* 0x0000003373427223 */ /* 0x040fe20000000042 */
[----:B------:R-:W-:Y:S01]  /*9a80*/  FFMA R67, R115, R99, R114 ;  /* 0x0000006373437223 */ /* 0x000fe20000000072 */
[----:B------:R-:W-:-:S04]  /*9a90*/  DEPBAR.LE SB0, 0x0 ;  /* 0x000080000000791a */ /* 0x000fc80000000000 */
[----:B------:R-:W-:Y:S01]  /*9aa0*/  FFMA R59, R59, R99, R98 ;  /* 0x000000633b3b7223 */ /* 0x000fe20000000062 */
[----:B------:R-:W-:Y:S06]  /*9ab0*/  BAR.SYNC 0x0 ;  /* 0x0000000000007b1d */ /* 0x000fec0000000000 */
[----:B----4-:R-:W-:Y:S01]  /*9ac0*/  @P0 CALL.REL.NOINC `(.L_x_0) ;  /* 0x0000001000000944 */ /* 0x010fe20003c00000 */
[----:B------:R-:W-:Y:S05]  /*9ad0*/  BRA `(.L_x_1) ;  /* 0xffff738000007947 */ /* 0x000fea000383ffff */
.L_x_0:
[----:B------:R-:W1:Y:S01]  /*9ae0*/  S2R R2, SR_TID.X ;  /* 0x0000000000027919 */ /* 0x000e620000002100 */
[----:B------:R-:W-:-:S04]  /*9af0*/  DEPBAR.LE SB0, 0x0 ;  /* 0x000080000000791a */ /* 0x000fc80000000000 */
[----:B------:R-:W-:Y:S02]  /*9b00*/  MOV R27, 0x4 ;  /* 0x00000004001b7802 */ /* 0x000fe40000000f00 */
[----:B------:R-:W-:Y:S02]  /*9b10*/  LOP3.LUT R24, R0, 0x48, RZ, 0xfc, !PT ;  /* 0x0000004800187812 */ /* 0x000fe400078efcff */
[----:B-1----:R-:W-:Y:S02]  /*9b20*/  SHF.R.U32.HI R3, RZ, 0x5, R2 ;  /* 0x00000005ff037819 */ /* 0x002fe40000011602 */
[----:B------:R-:W-:Y:S02]  /*9b30*/  SHF.L.U32 R25, R2, 0x2, RZ ;  /* 0x0000000202197819 */ /* 0x000fe400000006ff */
[----:B------:R-:W-:Y:S02]  /*9b40*/  SGXT.U32 R3, R3, 0x3 ;  /* 0x000000030303781a */ /* 0x000fe40000000000 */
[----:B------:R-:W-:-:S03]  /*9b50*/  LOP3.LUT R25, R20, 0x7c, R25, 0xf8, !PT ;  /* 0x0000007c14197812 */ /* 0x000fc600078ef819 */
[----:B------:R-:W-:Y:S01]  /*9b60*/  IMAD R40, R3, 0x210, R40 ;  /* 0x0000021003287824 */ /* 0x000fe200078e0228 */
[----:B------:R-:W-:Y:S06]  /*9b70*/  BAR.SYNC 0x0 ;  /* 0x0000000000007b1d */ /* 0x000fec0000000000 */
[----:B------:R-:W-:Y:S01]  /*9b80*/  SHF.L.U32 R2, R40, 0x2, RZ ;  /* 0x0000000228027819 */ /* 0x000fe200000006ff */
[----:B------:R-:W-:Y:S01]  /*9b90*/  STS.128 [R40.X4], R108 ;  /* 0x0000006c28007388 */ /* 0x000fe20000004c00 */
[----:B------:R-:W-:-:S03]  /*9ba0*/  ISETP.GE.AND P0, PT, R25, 0x80, PT ;  /* 0x000000801900780c */ /* 0x000fc60003f06270 */
[----:B------:R-:W-:Y:S01]  /*9bb0*/  IMAD R26, R3, -0x630, R2 ;  /* 0xfffff9d0031a7824 */ /* 0x000fe200078e0202 */
[----:B------:R-:W-:Y:S01]  /*9bc0*/  STS.128 [R40.X4+0x210], R100 ;  /* 0x0002106428007388 */ /* 0x000fe20000004c00 */
[C---:B------:R-:W-:Y:S02]  /*9bd0*/  LOP3.LUT R2, R0.reuse, 0x8, RZ, 0xfc, !PT ;  /* 0x0000000800027812 */ /* 0x040fe400078efcff */
[C---:B------:R-:W-:Y:S01]  /*9be0*/  LOP3.LUT R3, R0.reuse, 0x10, RZ, 0xfc, !PT ;  /* 0x0000001000037812 */ /* 0x040fe200078efcff */
[----:B------:R-:W-:Y:S01]  /*9bf0*/  STS.128 [R40.X4+0x420], R104 ;  /* 0x0004206828007388 */ /* 0x000fe20000004c00 */
[----:B------:R-:W-:Y:S02]  /*9c00*/  ISETP.LT.AND P1, PT, R0, c[0x0][0x178], !P0 ;  /* 0x00005e0000007a0c */ /* 0x000fe40004721270 */
[----:B------:R-:W-:Y:S01]  /*9c10*/  ISETP.LT.AND P2, PT, R2, c[0x0][0x178], !P0 ;  /* 0x00005e0002007a0c */ /* 0x000fe20004741270 */
[----:B------:R-:W-:Y:S04]  /*9c20*/  STS.128 [R40.X4+0x630], R92 ;  /* 0x0006305c28007388 */ /* 0x000fe80000004c00 */
[----:B------:R-:W-:Y:S06]  /*9c30*/  BAR.SYNC 0x0 ;  /* 0x0000000000007b1d */ /* 0x000fec0000000000 */
[----:B------:R-:W1:Y:S01]  /*9c40*/  LDS.128 R28, [R26] ;  /* 0x000000001a1c7984 */ /* 0x000e620000000c00 */
[----:B------:R-:W-:-:S03]  /*9c50*/  ISETP.LT.AND P3, PT, R3, c[0x0][0x178], !P0 ;  /* 0x00005e0003007a0c */ /* 0x000fc60004761270 */
[----:B------:R-:W2:Y:S04]  /*9c60*/  LDS.128 R32, [R26+0x1080] ;  /* 0x001080001a207984 */ /* 0x000ea80000000c00 */
[----:B------:R-:W3:Y:S04]  /*9c70*/  LDS.128 R36, [R26+0x2100] ;  /* 0x002100001a247984 */ /* 0x000ee80000000c00 */
[----:B------:R-:W4:Y:S04]  /*9c80*/  LDS.128 R44, [R26+0x3180] ;  /* 0x003180001a2c7984 */ /* 0x000f280000000c00 */
[----:B------:R-:W-:Y:S06]  /*9c90*/  BAR.SYNC 0x0 ;  /* 0x0000000000007b1d */ /* 0x000fec0000000000 */
[----:B------:R-:W-:Y:S04]  /*9ca0*/  STS.128 [R40.X4], R80 ;  /* 0x0000005028007388 */ /* 0x000fe80000004c00 */
[----:B------:R-:W-:Y:S04]  /*9cb0*/  STS.128 [R40.X4+0x210], R84 ;  /* 0x0002105428007388 */ /* 0x000fe80000004c00 */
[----:B------:R-:W-:Y:S04]  /*9cc0*/  STS.128 [R40.X4+0x420], R88 ;  /* 0x0004205828007388 */ /* 0x000fe80000004c00 */
[----:B------:R-:W-:Y:S04]  /*9cd0*/  STS.128 [R40.X4+0x630], R76 ;  /* 0x0006304c28007388 */ /* 0x000fe80000004c00 */
[----:B------:R-:W-:Y:S06]  /*9ce0*/  BAR.SYNC 0x0 ;  /* 0x0000000000007b1d */ /* 0x000fec0000000000 */
[----:B------:R-:W1:Y:S04]  /*9cf0*/  LDS.128 R48, [R26] ;  /* 0x000000001a307984 */ /* 0x000e680000000c00 */
[----:B------:R-:W1:Y:S04]  /*9d00*/  LDS.128 R52, [R26+0x1080] ;  /* 0x001080001a347984 */ /* 0x000e680000000c00 */
[----:B------:R-:W1:Y:S04]  /*9d10*/  LDS.128 R92, [R26+0x2100] ;  /* 0x002100001a5c7984 */ /* 0x000e680000000c00 */
[----:B------:R-:W1:Y:S04]  /*9d20*/  LDS.128 R96, [R26+0x3180] ;  /* 0x003180001a607984 */ /* 0x000e680000000c00 */
[----:B------:R-:W-:Y:S06]  /*9d30*/  BAR.SYNC 0x0 ;  /* 0x0000000000007b1d */ /* 0x000fec0000000000 */
[----:B------:R-:W-:Y:S04]  /*9d40*/  STS.128 [R40.X4], R72 ;  /* 0x0000004828007388 */ /* 0x000fe80000004c00 */
[----:B------:R-:W-:Y:S04]  /*9d50*/  STS.128 [R40.X4+0x210], R68 ;  /* 0x0002104428007388 */ /* 0x000fe80000004c00 */
[----:B------:R-:W-:Y:S04]  /*9d60*/  STS.128 [R40.X4+0x420], R60 ;  /* 0x0004203c28007388 */ /* 0x000fe80000004c00 */
[----:B------:R-:W-:Y:S04]  /*9d70*/  STS.128 [R40.X4+0x630], R16 ;  /* 0x0006301028007388 */ /* 0x000fe80000004c00 */
[----:B------:R-:W-:Y:S06]  /*9d80*/  BAR.SYNC 0x0 ;  /* 0x0000000000007b1d */ /* 0x000fec0000000000 */
[----:B------:R-:W1:Y:S04]  /*9d90*/  LDS.128 R76, [R26] ;  /* 0x000000001a4c7984 */ /* 0x000e680000000c00 */
[----:B------:R-:W1:Y:S01]  /*9da0*/  LDS.128 R80, [R26+0x1080] ;  /* 0x001080001a507984 */ /* 0x000e620000000c00 */
[----:B------:R-:W-:-:S03]  /*9db0*/  LOP3.LUT R16, R0, 0x18, RZ, 0xfc, !PT ;  /* 0x0000001800107812 */ /* 0x000fc600078efcff */
[----:B------:R-:W1:Y:S01]  /*9dc0*/  LDS.128 R8, [R26+0x2100] ;  /* 0x002100001a087984 */ /* 0x000e620000000c00 */
[----:B------:R-:W-:Y:S02]  /*9dd0*/  LOP3.LUT R17, R0, 0x20, RZ, 0xfc, !PT ;  /* 0x0000002000117812 */ /* 0x000fe400078efcff */
[----:B------:R-:W-:Y:S01]  /*9de0*/  ISETP.LT.AND P4, PT, R16, c[0x0][0x178], !P0 ;  /* 0x00005e0010007a0c */ /* 0x000fe20004781270 */
[----:B------:R-:W1:Y:S04]  /*9df0*/  LDS.128 R20, [R26+0x3180] ;  /* 0x003180001a147984 */ /* 0x000e680000000c00 */
[----:B------:R-:W-:Y:S06]  /*9e00*/  BAR.SYNC 0x0 ;  /* 0x0000000000007b1d */ /* 0x000fec0000000000 */
[----:B------:R2:W-:Y:S01]  /*9e10*/  STS.128 [R40.X4], R12 ;  /* 0x0000000c28007388 */ /* 0x0005e20000004c00 */
[----:B------:R-:W-:-:S02]  /*9e20*/  ISETP.LT.AND P5, PT, R17, c[0x0][0x178], !P0 ;  /* 0x00005e0011007a0c */ /* 0x000fc400047a1270 */
[C---:B------:R-:W-:Y:S01]  /*9e30*/  LOP3.LUT R18, R0.reuse, 0x38, RZ, 0xfc, !PT ;  /* 0x0000003800127812 */ /* 0x040fe200078efcff */
[----:B------:R3:W-:Y:S01]  /*9e40*/  STS.128 [R40.X4+0x210], R4 ;  /* 0x0002100428007388 */ /* 0x0007e20000004c00 */
[----:B------:R-:W-:-:S03]  /*9e50*/  LOP3.LUT R19, R0, 0x40, RZ, 0xfc, !PT ;  /* 0x0000004000137812 */ /* 0x000fc600078efcff */
[----:B------:R-:W-:Y:S04]  /*9e60*/  STS.128 [R40.X4+0x420], R64 ;  /* 0x0004204028007388 */ /* 0x000fe80000004c00 */
[----:B------:R-:W-:Y:S01]  /*9e70*/  STS.128 [R40.X4+0x630], R56 ;  /* 0x0006303828007388 */ /* 0x000fe20000004c00 */
[-C--:B--2---:R-:W-:Y:S02]  /*9e80*/  LEA R12, R2, R25.reuse, 0x7 ;  /* 0x00000019020c7211 */ /* 0x084fe400078e38ff */
[-C--:B------:R-:W-:Y:S02]  /*9e90*/  LEA R2, R0, R25.reuse, 0x7 ;  /* 0x0000001900027211 */ /* 0x080fe400078e38ff */
[----:B---3--:R-:W-:Y:S01]  /*9ea0*/  LEA R6, R3, R25, 0x7 ;  /* 0x0000001903067211 */ /* 0x008fe200078e38ff */
[----:B------:R-:W-:Y:S01]  /*9eb0*/  IMAD.WIDE R4, R12, R27, c[0x0][0x170] ;  /* 0x00005c000c047625 */ /* 0x000fe200078e021b */
[----:B------:R-:W-:-:S02]  /*9ec0*/  LEA R13, R16, R25, 0x7 ;  /* 0x00000019100d7211 */ /* 0x000fc400078e38ff */
[----:B------:R-:W-:Y:S01]  /*9ed0*/  LEA R14, R17, R25, 0x7 ;  /* 0x00000019110e7211 */ /* 0x000fe200078e38ff */
[-C--:B------:R-:W-:Y:S01]  /*9ee0*/  IMAD.WIDE R2, R2, R27.reuse, c[0x0][0x170] ;  /* 0x00005c0002027625 */ /* 0x080fe200078e021b */
[----:B------:R-:W-:Y:S06]  /*9ef0*/  BAR.SYNC 0x0 ;  /* 0x0000000000007b1d */ /* 0x000fec0000000000 */
[----:B------:R-:W-:Y:S01]  /*9f00*/  IMAD.WIDE R6, R6, R27, c[0x0][0x170] ;  /* 0x00005c0006067625 */ /* 0x000fe200078e021b */
[----:B-1----:R1:W-:Y:S01]  /*9f10*/  @P1 STG.E.128 [R2.64], R28 ;  /* 0x0000001c02001986 */ /* 0x0023e2000c101d06 */
[----:B------:R-:W-:-:S02]  /*9f20*/  LOP3.LUT R16, R0, 0x28, RZ, 0xfc, !PT ;  /* 0x0000002800107812 */ /* 0x000fc400078efcff */
[-C--:B------:R-:W-:Y:S01]  /*9f30*/  IMAD.WIDE R12, R13, R27.reuse, c[0x0][0x170] ;  /* 0x00005c000d0c7625 */ /* 0x080fe200078e021b */
[----:B------:R2:W-:Y:S01]  /*9f40*/  @P2 STG.E.128 [R4.64], R32 ;  /* 0x0000002004002986 */ /* 0x0005e2000c101d06 */
[----:B------:R-:W-:Y:S02]  /*9f50*/  LOP3.LUT R17, R0, 0x30, RZ, 0xfc, !PT ;  /* 0x0000003000117812 */ /* 0x000fe400078efcff */
[----:B------:R-:W-:Y:S01]  /*9f60*/  IMAD.WIDE R14, R14, R27, c[0x0][0x170] ;  /* 0x00005c000e0e7625 */ /* 0x000fe200078e021b */
[----:B------:R-:W3:Y:S01]  /*9f70*/  LDS.128 R28, [R26] ;  /* 0x000000001a1c7984 */ /* 0x000ee20000000c00 */
[----:B------:R-:W-:Y:S02]  /*9f80*/  ISETP.LT.AND P1, PT, R16, c[0x0][0x178], !P0 ;  /* 0x00005e0010007a0c */ /* 0x000fe40004721270 */
[----:B------:R-:W-:Y:S01]  /*9f90*/  ISETP.LT.AND P2, PT, R17, c[0x0][0x178], !P0 ;  /* 0x00005e0011007a0c */ /* 0x000fe20004741270 */
[----:B------:R4:W-:Y:S01]  /*9fa0*/  @P3 STG.E.128 [R6.64], R36 ;  /* 0x0000002406003986 */ /* 0x0009e2000c101d06 */
[----:B------:R-:W-:-:S03]  /*9fb0*/  ISETP.LT.AND P3, PT, R18, c[0x0][0x178], !P0 ;  /* 0x00005e0012007a0c */ /* 0x000fc60004761270 */
[----:B------:R-:W3:Y:S01]  /*9fc0*/  LDS.128 R32, [R26+0x1080] ;  /* 0x001080001a207984 */ /* 0x000ee20000000c00 */
[----:B-1----:R-:W-:-:S03]  /*9fd0*/  LEA R2, R16, R25, 0x7 ;  /* 0x0000001910027211 */ /* 0x002fc600078e38ff */
[----:B------:R-:W1:Y:S01]  /*9fe0*/  LDS.128 R36, [R26+0x2100] ;  /* 0x002100001a247984 */ /* 0x000e620000000c00 */
[----:B------:R-:W-:Y:S02]  /*9ff0*/  LOP3.LUT R16, R0, 0x50, RZ, 0xfc, !PT ;  /* 0x0000005000107812 */ /* 0x000fe400078efcff */
[----:B--2---:R-:W-:Y:S01]  /*a000*/  LEA R4, R17, R25, 0x7 ;  /* 0x0000001911047211 */ /* 0x004fe200078e38ff */
[----:B----4-:R2:W-:Y:S01]  /*a010*/  @P4 STG.E.128 [R12.64], R44 ;  /* 0x0000002c0c004986 */ /* 0x0105e2000c101d06 */
[----:B------:R-:W-:Y:S01]  /*a020*/  ISETP.LT.AND P4, PT, R19, c[0x0][0x178], !P0 ;  /* 0x00005e0013007a0c */ /* 0x000fe20004781270 */
[-C--:B------:R-:W-:Y:S01]  /*a030*/  IMAD.WIDE R2, R2, R27.reuse, c[0x0][0x170] ;  /* 0x00005c0002027625 */ /* 0x080fe200078e021b */
[----:B------:R-:W-:Y:S01]  /*a040*/  LOP3.LUT R17, R0, 0x58, RZ, 0xfc, !PT ;  /* 0x0000005800117812 */ /* 0x000fe200078efcff */
[----:B------:R4:W-:Y:S01]  /*a050*/  @P5 STG.E.128 [R14.64], R48 ;  /* 0x000000300e005986 */ /* 0x0009e2000c101d06 */
[----:B------:R-:W-:Y:S01]  /*a060*/  ISETP.LT.AND P5, PT, R24, c[0x0][0x178], !P0 ;  /* 0x00005e0018007a0c */ /* 0x000fe200047a1270 */
[----:B------:R-:W-:Y:S01]  /*a070*/  IMAD.WIDE R4, R4, R27, c[0x0][0x170] ;  /* 0x00005c0004047625 */ /* 0x000fe200078e021b */
[----:B------:R-:W-:Y:S01]  /*a080*/  LEA R6, R18, R25, 0x7 ;  /* 0x0000001912067211 */ /* 0x000fe200078e38ff */
[----:B------:R3:W-:Y:S01]  /*a090*/  @P1 STG.E.128 [R2.64], R52 ;  /* 0x0000003402001986 */ /* 0x0007e2000c101d06 */
[----:B------:R-:W-:-:S02]  /*a0a0*/  LOP3.LUT R18, R0, 0x60, RZ, 0xfc, !PT ;  /* 0x0000006000127812 */ /* 0x000fc400078efcff */
[----:B------:R-:W-:Y:S01]  /*a0b0*/  ISETP.LT.AND P1, PT, R16, c[0x0][0x178], !P0 ;  /* 0x00005e0010007a0c */ /* 0x000fe20004721270 */
[----:B------:R-:W-:Y:S01]  /*a0c0*/  IMAD.WIDE R6, R6, R27, c[0x0][0x170] ;  /* 0x00005c0006067625 */ /* 0x000fe200078e021b */
[----:B------:R3:W-:Y:S01]  /*a0d0*/  @P2 STG.E.128 [R4.64], R92 ;  /* 0x0000005c04002986 */ /* 0x0007e2000c101d06 */
[----:B------:R-:W-:-:S03]  /*a0e0*/  ISETP.LT.AND P2, PT, R17, c[0x0][0x178], !P0 ;  /* 0x00005e0011007a0c */ /* 0x000fc60004741270 */
[----:B------:R1:W-:Y:S01]  /*a0f0*/  @P3 STG.E.128 [R6.64], R96 ;  /* 0x0000006006003986 */ /* 0x0003e2000c101d06 */
[-C--:B--2---:R-:W-:Y:S02]  /*a100*/  LEA R12, R19, R25.reuse, 0x7 ;  /* 0x00000019130c7211 */ /* 0x084fe400078e38ff */
[----:B------:R-:W-:Y:S02]  /*a110*/  LOP3.LUT R19, R0, 0x68, RZ, 0xfc, !PT ;  /* 0x0000006800137812 */ /* 0x000fe400078efcff */
[----:B----4-:R-:W-:Y:S01]  /*a120*/  LEA R14, R24, R25, 0x7 ;  /* 0x00000019180e7211 */ /* 0x010fe200078e38ff */
[-C--:B------:R-:W-:Y:S01]  /*a130*/  IMAD.WIDE R12, R12, R27.reuse, c[0x0][0x170] ;  /* 0x00005c000c0c7625 */ /* 0x080fe200078e021b */
[C---:B------:R-:W-:Y:S02]  /*a140*/  LOP3.LUT R24, R0.reuse, 0x70, RZ, 0xfc, !PT ;  /* 0x0000007000187812 */ /* 0x040fe400078efcff */
[----:B------:R-:W-:Y:S01]  /*a150*/  LOP3.LUT R0, R0, 0x78, RZ, 0xfc, !PT ;  /* 0x0000007800007812 */ /* 0x000fe200078efcff */
[----:B------:R-:W-:Y:S01]  /*a160*/  IMAD.WIDE R14, R14, R27, c[0x0][0x170] ;  /* 0x00005c000e0e7625 */ /* 0x000fe200078e021b */
[----:B------:R2:W-:Y:S01]  /*a170*/  @P4 STG.E.128 [R12.64], R76 ;  /* 0x0000004c0c004986 */ /* 0x0005e2000c101d06 */
[----:B------:R-:W-:-:S02]  /*a180*/  ISETP.LT.AND P3, PT, R18, c[0x0][0x178], !P0 ;  /* 0x00005e0012007a0c */ /* 0x000fc40004761270 */
[-C--:B---3--:R-:W-:Y:S01]  /*a190*/  LEA R2, R16, R25.reuse, 0x7 ;  /* 0x0000001910027211 */ /* 0x088fe200078e38ff */
[----:B------:R3:W-:Y:S01]  /*a1a0*/  @P5 STG.E.128 [R14.64], R80 ;  /* 0x000000500e005986 */ /* 0x0007e2000c101d06 */
[----:B------:R-:W-:Y:S02]  /*a1b0*/  ISETP.LT.AND P4, PT, R19, c[0x0][0x178], !P0 ;  /* 0x00005e0013007a0c */ /* 0x000fe40004781270 */
[----:B------:R-:W-:Y:S01]  /*a1c0*/  LEA R4, R17, R25, 0x7 ;  /* 0x0000001911047211 */ /* 0x000fe200078e38ff */
[----:B------:R-:W-:Y:S01]  /*a1d0*/  IMAD.WIDE R2, R2, R27, c[0x0][0x170] ;  /* 0x00005c0002027625 */ /* 0x000fe200078e021b */
[----:B------:R-:W-:Y:S02]  /*a1e0*/  ISETP.LT.AND P5, PT, R24, c[0x0][0x178], !P0 ;  /* 0x00005e0018007a0c */ /* 0x000fe400047a1270 */
[----:B-1----:R-:W-:Y:S01]  /*a1f0*/  LEA R6, R18, R25, 0x7 ;  /* 0x0000001912067211 */ /* 0x002fe200078e38ff */
[-C--:B------:R-:W-:Y:S01]  /*a200*/  IMAD.WIDE R4, R4, R27.reuse, c[0x0][0x170] ;  /* 0x00005c0004047625 */ /* 0x080fe200078e021b */
[----:B------:R-:W-:Y:S01]  /*a210*/  ISETP.LT.AND P0, PT, R0, c[0x0][0x178], !P0 ;  /* 0x00005e0000007a0c */ /* 0x000fe20004701270 */
[----:B------:R1:W-:Y:S02]  /*a220*/  @P1 STG.E.128 [R2.64], R8 ;  /* 0x0000000802001986 */ /* 0x0003e4000c101d06 */
[----:B------:R-:W-:Y:S01]  /*a230*/  IMAD.WIDE R6, R6, R27, c[0x0][0x170] ;  /* 0x00005c0006067625 */ /* 0x000fe200078e021b */
[-C--:B--2---:R-:W-:Y:S01]  /*a240*/  LEA R12, R19, R25.reuse, 0x7 ;  /* 0x00000019130c7211 */ /* 0x084fe200078e38ff */
[----:B------:R1:W-:Y:S01]  /*a250*/  @P2 STG.E.128 [R4.64], R20 ;  /* 0x0000001404002986 */ /* 0x0003e2000c101d06 */
[----:B---3--:R-:W-:-:S03]  /*a260*/  LEA R14, R24, R25, 0x7 ;  /* 0x00000019180e7211 */ /* 0x008fc600078e38ff */
[-C--:B------:R-:W-:Y:S01]  /*a270*/  IMAD.WIDE R12, R12, R27.reuse, c[0x0][0x170] ;  /* 0x00005c000c0c7625 */ /* 0x080fe200078e021b */
[----:B------:R1:W-:Y:S03]  /*a280*/  @P3 STG.E.128 [R6.64], R28 ;  /* 0x0000001c06003986 */ /* 0x0003e6000c101d06 */
[----:B------:R-:W-:Y:S01]  /*a290*/  IMAD.WIDE R14, R14, R27, c[0x0][0x170] ;  /* 0x00005c000e0e7625 */ /* 0x000fe200078e021b */
[----:B------:R1:W-:Y:S04]  /*a2a0*/  @P4 STG.E.128 [R12.64], R32 ;  /* 0x000000200c004986 */ /* 0x0003e8000c101d06 */
[----:B------:R1:W-:Y:S01]  /*a2b0*/  @P5 STG.E.128 [R14.64], R36 ;  /* 0x000000240e005986 */ /* 0x0003e2000c101d06 */
[----:B------:R-:W-:Y:S05]  /*a2c0*/  @!P0 EXIT ;  /* 0x000000000000894d */ /* 0x000fea0003800000 */
[----:B-1----:R-:W1:Y:S01]  /*a2d0*/  LDS.128 R4, [R26+0x3180] ;  /* 0x003180001a047984 */ /* 0x002e620000000c00 */
[----:B------:R-:W-:-:S05]  /*a2e0*/  LEA R2, R0, R25, 0x7 ;  /* 0x0000001900027211 */ /* 0x000fca00078e38ff */
[----:B------:R-:W-:-:S05]  /*a2f0*/  IMAD.WIDE R2, R2, R27, c[0x0][0x170] ;  /* 0x00005c0002027625 */ /* 0x000fca00078e021b */
[----:B-1----:R-:W-:Y:S01]  /*a300*/  STG.E.128 [R2.64], R4 ;  /* 0x0000000402007986 */ /* 0x002fe2000c101d06 */
[----:B------:R-:W-:Y:S05]  /*a310*/  EXIT ;  /* 0x000000000000794d */ /* 0x000fea0003800000 */
.L_x_2:
[----:B------:R-:W-:-:S00]  /*a320*/  BRA `(.L_x_2) ;  /* 0xfffffff000007947 */ /* 0x000fc0000383ffff */
[----:B------:R-:W-:-:S00]  /*a330*/  NOP ;  /* 0x0000000000007918 */ /* 0x000fc00000000000 */
        /* <DEDUP_REMOVED lines=12> */
.L_x_3:


//--------------------- .nv.shared.triton_mm      --------------------------
	.section	.nv.shared.triton_mm,"aw",@nobits
	.align	16
